// auto-generated by cutlass_sweep.epilogue — config: {"arch": "sm_100", "cluster_m": 1, "cluster_n": 1, "dtype": "bf16", "fusion": "bias", "tile_k": 64, "tile_m": 128, "tile_n": 64}
#include "cutlass/cutlass.h"
#include "cutlass/gemm/collective/collective_builder.hpp"
#include "cutlass/gemm/device/gemm_universal_adapter.h"
#include "cutlass/gemm/kernel/gemm_universal.hpp"
#include "cutlass/epilogue/collective/collective_builder.hpp"
#include "cutlass/epilogue/fusion/operations.hpp"
#include "cutlass/epilogue/thread/activation.h"

using Elem = cutlass::bfloat16_t;
using Acc  = float;
using TileShape    = cute::Shape<cute::_128, cute::_64, cute::_64>;
using ClusterShape = cute::Shape<cute::_1, cute::_1, cute::_1>;
using FusionOp     = cutlass::epilogue::fusion::LinCombPerRowBias<Elem, Acc>;

using CollectiveEpilogue = typename cutlass::epilogue::collective::CollectiveBuilder<
    cutlass::arch::Sm100, cutlass::arch::OpClassTensorOp,
    TileShape, ClusterShape,
    cutlass::epilogue::collective::EpilogueTileAuto,
    Acc, Acc,
    Elem, cutlass::layout::RowMajor, 128 / cutlass::sizeof_bits<Elem>::value,
    Elem, cutlass::layout::RowMajor, 128 / cutlass::sizeof_bits<Elem>::value,
    cutlass::epilogue::collective::EpilogueScheduleAuto,
    FusionOp
  >::CollectiveOp;

using CollectiveMainloop = typename cutlass::gemm::collective::CollectiveBuilder<
    cutlass::arch::Sm100, cutlass::arch::OpClassTensorOp,
    Elem, cutlass::layout::RowMajor, 128 / cutlass::sizeof_bits<Elem>::value,
    Elem, cutlass::layout::ColumnMajor, 128 / cutlass::sizeof_bits<Elem>::value,
    Acc,
    TileShape, ClusterShape,
    cutlass::gemm::collective::StageCountAutoCarveout<
        static_cast<int>(sizeof(typename CollectiveEpilogue::SharedStorage))>,
    cutlass::gemm::collective::KernelScheduleAuto
  >::CollectiveOp;

using GemmKernel = cutlass::gemm::kernel::GemmUniversal<
    cute::Shape<int,int,int,int>, CollectiveMainloop, CollectiveEpilogue>;
using Gemm = cutlass::gemm::device::GemmUniversalAdapter<GemmKernel>;

auto* _anchor = &cutlass::device_kernel<GemmKernel>;


// ===== COMPILED SASS (sm_100a) =====

	.target	sm_100a

	.elftype	@"ET_EXEC"


//--------------------- .note.nv.tkinfo           --------------------------
	.section	.note.nv.tkinfo,"",@"SHT_NOTE"
	.sectionflags	@"SHF_NOTE_NV_TKINFO"
	.tkinfo
        /*0018*/ 	.word	0x00000002
        /*0030*/ 	.string	""
        /*0030*/ 	.string	"ptxas"
        /*0030*/ 	.string	"Cuda compilation tools, release 13.0, V13.0.88"
        /*0030*/ 	.string	"Build cuda_13.0.r13.0/compiler.36424714_0"
        /*0030*/ 	.string	"-arch sm_100a -m 64 "



//--------------------- .note.nv.cuinfo           --------------------------
	.section	.note.nv.cuinfo,"",@"SHT_NOTE"
	.sectionflags	@"SHF_NOTE_NV_CUINFO"
        /*0018*/ 	.short	0x0002
        /*001a*/ 	.short	0x0064
        /*001c*/ 	.short	0x0082
	.zero		2


//--------------------- .nv.info                  --------------------------
	.section	.nv.info,"",@"SHT_CUDA_INFO"
	.align	4


	//----- nvinfo : EIATTR_REGCOUNT
	.align		4
        /*0000*/ 	.byte	0x04, 0x2f
        /*0002*/ 	.short	(.L_19 - .L_18)
	.align		4
.L_18:
        /*0004*/ 	.word	index@(_ZN7cutlass13device_kernelINS_4gemm6kernel13GemmUniversalIN4cute5tupleIJiiiiEEENS1_10collective13CollectiveMmaINS1_35MainloopSm100TmaUmmaWarpSpecializedILi8ELi2ELi4ENS5_IJNS4_1CILi1EEESB_SB_EEEEENS5_IJNSA_ILi128EEENSA_ILi64EEESF_EEENS_10bfloat16_tENS5_IJlSB_lEEESH_SI_NS4_8TiledMMAINS4_8MMA_AtomIJNS4_20SM100_MMA_F16BF16_SSISH_SH_fLi128ELi64ELNS4_4UMMA5MajorE0ELSN_0ELNSM_7ScaleInE0ELSO_0EEEEEENS4_6LayoutISC_NS5_IJNSA_ILi0EEESS_SS_EEEEENS5_IJNS4_10UnderscoreESV_SV_EEEEENS4_13SM90_TMA_LOADENS4_14ComposedLayoutINS4_7SwizzleILi3ELi4ELi3EEENS4_18smem_ptr_flag_bitsILi16EEENSR_INS5_IJNSA_ILi8EEESF_EEENS5_IJSF_SB_EEEEEEEvNS4_8identityESY_S18_vS19_EENS_8epilogue10collective18CollectiveEpilogueINS1B_23Sm100TmaWarpSpecializedILi3ELi2ELi32ELb1ELb0EEEJSG_NS5_IJNSR_ISE_SB_EENSR_INSA_ILi32EEESB_EEEEESH_SI_SH_SI_NS1B_6fusion15FusionCallbacksIS1F_NS1K_17LinCombPerRowBiasISH_fSH_SH_fLi8ELNS_15FloatRoundStyleE2EEESG_S1J_JEEENS4_5SM1004TMEM4LOAD26SM100_TMEM_LOAD_32dp32b32xESY_NSZ_INS10_ILi2ELi4ELi3EEES13_NSR_INS5_IJS14_S1H_EEENS5_IJS1H_SB_EEEEEEENS4_39AutoVectorizingCopyWithAssumedAlignmentILi128EEENS4_14SM90_TMA_STOREES1Y_S20_S20_EEEvvEEEEvNT_6ParamsE)
        /*0008*/ 	.word	0x00000077


	//----- nvinfo : EIATTR_FRAME_SIZE
	.align		4
.L_19:
        /*000c*/ 	.byte	0x04, 0x11
        /*000e*/ 	.short	(.L_21 - .L_20)
	.align		4
.L_20:
        /*0010*/ 	.word	index@($__internal_2_$__cuda_sm10x_tcgen05_guardrail_trap_unallocated_columns_being_dealloced)
        /*0014*/ 	.word	0x00000000


	//----- nvinfo : EIATTR_FRAME_SIZE
	.align		4
.L_21:
        /*0018*/ 	.byte	0x04, 0x11
        /*001a*/ 	.short	(.L_23 - .L_22)
	.align		4
.L_22:
        /*001c*/ 	.word	index@($__internal_1_$__cuda_sm10x_tcgen05_guardrail_trap_phase_invalid_during_alloc)
        /*0020*/ 	.word	0x00000000


	//----- nvinfo : EIATTR_FRAME_SIZE
	.align		4
.L_23:
        /*0024*/ 	.byte	0x04, 0x11
        /*0026*/ 	.short	(.L_25 - .L_24)
	.align		4
.L_24:
        /*0028*/ 	.word	index@($__internal_0_$__cuda_sm10x_tcgen05_guardrail_trap_col_being_dealloced_not_returned_by_alloc)
        /*002c*/ 	.word	0x00000000


	//----- nvinfo : EIATTR_FRAME_SIZE
	.align		4
.L_25:
        /*0030*/ 	.byte	0x04, 0x11
        /*0032*/ 	.short	(.L_27 - .L_26)
	.align		4
.L_26:
        /*0034*/ 	.word	index@(_ZN7cutlass13device_kernelINS_4gemm6kernel13GemmUniversalIN4cute5tupleIJiiiiEEENS1_10collective13CollectiveMmaINS1_35MainloopSm100TmaUmmaWarpSpecializedILi8ELi2ELi4ENS5_IJNS4_1CILi1EEESB_SB_EEEEENS5_IJNSA_ILi128EEENSA_ILi64EEESF_EEENS_10bfloat16_tENS5_IJlSB_lEEESH_SI_NS4_8TiledMMAINS4_8MMA_AtomIJNS4_20SM100_MMA_F16BF16_SSISH_SH_fLi128ELi64ELNS4_4UMMA5MajorE0ELSN_0ELNSM_7ScaleInE0ELSO_0EEEEEENS4_6LayoutISC_NS5_IJNSA_ILi0EEESS_SS_EEEEENS5_IJNS4_10UnderscoreESV_SV_EEEEENS4_13SM90_TMA_LOADENS4_14ComposedLayoutINS4_7SwizzleILi3ELi4ELi3EEENS4_18smem_ptr_flag_bitsILi16EEENSR_INS5_IJNSA_ILi8EEESF_EEENS5_IJSF_SB_EEEEEEEvNS4_8identityESY_S18_vS19_EENS_8epilogue10collective18CollectiveEpilogueINS1B_23Sm100TmaWarpSpecializedILi3ELi2ELi32ELb1ELb0EEEJSG_NS5_IJNSR_ISE_SB_EENSR_INSA_ILi32EEESB_EEEEESH_SI_SH_SI_NS1B_6fusion15FusionCallbacksIS1F_NS1K_17LinCombPerRowBiasISH_fSH_SH_fLi8ELNS_15FloatRoundStyleE2EEESG_S1J_JEEENS4_5SM1004TMEM4LOAD26SM100_TMEM_LOAD_32dp32b32xESY_NSZ_INS10_ILi2ELi4ELi3EEES13_NSR_INS5_IJS14_S1H_EEENS5_IJS1H_SB_EEEEEEENS4_39AutoVectorizingCopyWithAssumedAlignmentILi128EEENS4_14SM90_TMA_STOREES1Y_S20_S20_EEEvvEEEEvNT_6ParamsE)
        /*0038*/ 	.word	0x00000000


	//----- nvinfo : EIATTR_MIN_STACK_SIZE
	.align		4
.L_27:
        /*003c*/ 	.byte	0x04, 0x12
        /*003e*/ 	.short	(.L_29 - .L_28)
	.align		4
.L_28:
        /*0040*/ 	.word	index@(_ZN7cutlass13device_kernelINS_4gemm6kernel13GemmUniversalIN4cute5tupleIJiiiiEEENS1_10collective13CollectiveMmaINS1_35MainloopSm100TmaUmmaWarpSpecializedILi8ELi2ELi4ENS5_IJNS4_1CILi1EEESB_SB_EEEEENS5_IJNSA_ILi128EEENSA_ILi64EEESF_EEENS_10bfloat16_tENS5_IJlSB_lEEESH_SI_NS4_8TiledMMAINS4_8MMA_AtomIJNS4_20SM100_MMA_F16BF16_SSISH_SH_fLi128ELi64ELNS4_4UMMA5MajorE0ELSN_0ELNSM_7ScaleInE0ELSO_0EEEEEENS4_6LayoutISC_NS5_IJNSA_ILi0EEESS_SS_EEEEENS5_IJNS4_10UnderscoreESV_SV_EEEEENS4_13SM90_TMA_LOADENS4_14ComposedLayoutINS4_7SwizzleILi3ELi4ELi3EEENS4_18smem_ptr_flag_bitsILi16EEENSR_INS5_IJNSA_ILi8EEESF_EEENS5_IJSF_SB_EEEEEEEvNS4_8identityESY_S18_vS19_EENS_8epilogue10collective18CollectiveEpilogueINS1B_23Sm100TmaWarpSpecializedILi3ELi2ELi32ELb1ELb0EEEJSG_NS5_IJNSR_ISE_SB_EENSR_INSA_ILi32EEESB_EEEEESH_SI_SH_SI_NS1B_6fusion15FusionCallbacksIS1F_NS1K_17LinCombPerRowBiasISH_fSH_SH_fLi8ELNS_15FloatRoundStyleE2EEESG_S1J_JEEENS4_5SM1004TMEM4LOAD26SM100_TMEM_LOAD_32dp32b32xESY_NSZ_INS10_ILi2ELi4ELi3EEES13_NSR_INS5_IJS14_S1H_EEENS5_IJS1H_SB_EEEEEEENS4_39AutoVectorizingCopyWithAssumedAlignmentILi128EEENS4_14SM90_TMA_STOREES1Y_S20_S20_EEEvvEEEEvNT_6ParamsE)
        /*0044*/ 	.word	0x00000000
.L_29:


//--------------------- .nv.compat                --------------------------
	.section	.nv.compat,"",@"SHT_CUDA_COMPAT_INFO"
	.align	4
        /*0000*/ 	.byte	0x02, 0x09, 0x01, 0x00, 0x02, 0x02, 0x02, 0x00, 0x02, 0x05, 0x05, 0x00, 0x03, 0x07, 0x01, 0x01
        /*0010*/ 	.byte	0x02, 0x03, 0x01, 0x00, 0x02, 0x06, 0x01, 0x00, 0x04, 0x0b, 0x08, 0x00, 0x09, 0x00, 0x00, 0x00
        /*0020*/ 	.byte	0x00, 0x00, 0x00, 0x00


//--------------------- .nv.info._ZN7cutlass13device_kernelINS_4gemm6kernel13GemmUniversalIN4cute5tupleIJiiiiEEENS1_10collective13CollectiveMmaINS1_35MainloopSm100TmaUmmaWarpSpecializedILi8ELi2ELi4ENS5_IJNS4_1CILi1EEESB_SB_EEEEENS5_IJNSA_ILi128EEENSA_ILi64EEESF_EEENS_10bfloat16_tENS5_IJlSB_lEEESH_SI_NS4_8TiledMMAINS4_8MMA_AtomIJNS4_20SM100_MMA_F16BF16_SSISH_SH_fLi128ELi64ELNS4_4UMMA5MajorE0ELSN_0ELNSM_7ScaleInE0ELSO_0EEEEEENS4_6LayoutISC_NS5_IJNSA_ILi0EEESS_SS_EEEEENS5_IJNS4_10UnderscoreESV_SV_EEEEENS4_13SM90_TMA_LOADENS4_14ComposedLayoutINS4_7SwizzleILi3ELi4ELi3EEENS4_18smem_ptr_flag_bitsILi16EEENSR_INS5_IJNSA_ILi8EEESF_EEENS5_IJSF_SB_EEEEEEEvNS4_8identityESY_S18_vS19_EENS_8epilogue10collective18CollectiveEpilogueINS1B_23Sm100TmaWarpSpecializedILi3ELi2ELi32ELb1ELb0EEEJSG_NS5_IJNSR_ISE_SB_EENSR_INSA_ILi32EEESB_EEEEESH_SI_SH_SI_NS1B_6fusion15FusionCallbacksIS1F_NS1K_17LinCombPerRowBiasISH_fSH_SH_fLi8ELNS_15FloatRoundStyleE2EEESG_S1J_JEEENS4_5SM1004TMEM4LOAD26SM100_TMEM_LOAD_32dp32b32xESY_NSZ_INS10_ILi2ELi4ELi3EEES13_NSR_INS5_IJS14_S1H_EEENS5_IJS1H_SB_EEEEEEENS4_39AutoVectorizingCopyWithAssumedAlignmentILi128EEENS4_14SM90_TMA_STOREES1Y_S20_S20_EEEvvEEEEvNT_6ParamsE --------------------------
	.section	.nv.info._ZN7cutlass13device_kernelINS_4gemm6kernel13GemmUniversalIN4cute5tupleIJiiiiEEENS1_10collective13CollectiveMmaINS1_35MainloopSm100TmaUmmaWarpSpecializedILi8ELi2ELi4ENS5_IJNS4_1CILi1EEESB_SB_EEEEENS5_IJNSA_ILi128EEENSA_ILi64EEESF_EEENS_10bfloat16_tENS5_IJlSB_lEEESH_SI_NS4_8TiledMMAINS4_8MMA_AtomIJNS4_20SM100_MMA_F16BF16_SSISH_SH_fLi128ELi64ELNS4_4UMMA5MajorE0ELSN_0ELNSM_7ScaleInE0ELSO_0EEEEEENS4_6LayoutISC_NS5_IJNSA_ILi0EEESS_SS_EEEEENS5_IJNS4_10UnderscoreESV_SV_EEEEENS4_13SM90_TMA_LOADENS4_14ComposedLayoutINS4_7SwizzleILi3ELi4ELi3EEENS4_18smem_ptr_flag_bitsILi16EEENSR_INS5_IJNSA_ILi8EEESF_EEENS5_IJSF_SB_EEEEEEEvNS4_8identityESY_S18_vS19_EENS_8epilogue10collective18CollectiveEpilogueINS1B_23Sm100TmaWarpSpecializedILi3ELi2ELi32ELb1ELb0EEEJSG_NS5_IJNSR_ISE_SB_EENSR_INSA_ILi32EEESB_EEEEESH_SI_SH_SI_NS1B_6fusion15FusionCallbacksIS1F_NS1K_17LinCombPerRowBiasISH_fSH_SH_fLi8ELNS_15FloatRoundStyleE2EEESG_S1J_JEEENS4_5SM1004TMEM4LOAD26SM100_TMEM_LOAD_32dp32b32xESY_NSZ_INS10_ILi2ELi4ELi3EEES13_NSR_INS5_IJS14_S1H_EEENS5_IJS1H_SB_EEEEEEENS4_39AutoVectorizingCopyWithAssumedAlignmentILi128EEENS4_14SM90_TMA_STOREES1Y_S20_S20_EEEvvEEEEvNT_6ParamsE,"",@"SHT_CUDA_INFO"
	.sectionflags	@""
	.align	4


	//----- nvinfo : EIATTR_CUDA_API_VERSION
	.align		4
        /*0000*/ 	.byte	0x04, 0x37
        /*0002*/ 	.short	(.L_31 - .L_30)
.L_30:
        /*0004*/ 	.word	0x00000082


	//----- nvinfo : EIATTR_KPARAM_INFO
	.align		4
.L_31:
        /*0008*/ 	.byte	0x04, 0x17
        /*000a*/ 	.short	(.L_33 - .L_32)
.L_32:
        /*000c*/ 	.word	0x00000000
        /*0010*/ 	.short	0x0000
        /*0012*/ 	.short	0x0000
        /*0014*/ 	.byte	0x00, 0xf0, 0x01, 0x20


	//----- nvinfo : EIATTR_AT_ENTRY_FRAGMENTS
	.align		4
.L_33:
        /*0018*/ 	.byte	0x04, 0x4f
        /*001a*/ 	.short	(.L_35 - .L_34)


	//   ....[0]....
.L_34:
        /*001c*/ 	.word	0x00000006


	//----- nvinfo : EIATTR_RESERVED_SMEM_USED
	.align		4
.L_35:
        /*0020*/ 	.byte	0x01, 0x41
	.zero		2


	//----- nvinfo : EIATTR_SPARSE_MMA_MASK
	.align		4
        /*0024*/ 	.byte	0x03, 0x50
        /*0026*/ 	.short	0x0000


	//----- nvinfo : EIATTR_TCGEN05_1CTA_USED
	.align		4
        /*0028*/ 	.byte	0x01, 0x51
	.zero		2


	//----- nvinfo : EIATTR_MAXREG_COUNT
	.align		4
        /*002c*/ 	.byte	0x03, 0x1b
        /*002e*/ 	.short	0x00ff


	//----- nvinfo : EIATTR_NUM_BARRIERS
	.align		4
        /*0030*/ 	.byte	0x02, 0x4c
        /*0032*/ 	.byte	0x07
	.zero		1


	//----- nvinfo : EIATTR_EXTERNS
	.align		4
        /*0034*/ 	.byte	0x04, 0x0f
        /*0036*/ 	.short	(.L_37 - .L_36)


	//   ....[0]....
	.align		4
.L_36:
        /*0038*/ 	.word	index@(__assertfail)


	//----- nvinfo : EIATTR_MERCURY_ISA_VERSION
	.align		4
.L_37:
        /*003c*/ 	.byte	0x03, 0x5f
        /*003e*/ 	.short	0x0101


	//----- nvinfo : EIATTR_INT_WARP_WIDE_INSTR_OFFSETS
	.align		4
        /*0040*/ 	.byte	0x04, 0x31
        /*0042*/ 	.short	(.L_39 - .L_38)


	//   ....[0]....
.L_38:
        /*0044*/ 	.word	0x00001e30


	//   ....[1]....
        /*0048*/ 	.word	0x00003ab0


	//   ....[2]....
        /*004c*/ 	.word	0x00003ae0


	//   ....[3]....
        /*0050*/ 	.word	0x00003b30


	//   ....[4]....
        /*0054*/ 	.word	0x00004420


	//   ....[5]....
        /*0058*/ 	.word	0x00004440


	//   ....[6]....
        /*005c*/ 	.word	0x00004710


	//   ....[7]....
        /*0060*/ 	.word	0x00004830


	//   ....[8]....
        /*0064*/ 	.word	0x00005900


	//----- nvinfo : EIATTR_COOP_GROUP_MASK_REGIDS
	.align		4
.L_39:
        /*0068*/ 	.byte	0x04, 0x29
        /*006a*/ 	.short	(.L_41 - .L_40)


	//   ....[0]....
.L_40:
        /*006c*/ 	.word	0xffffffff


	//   ....[1]....
        /*0070*/ 	.word	0xffffffff


	//   ....[2]....
        /*0074*/ 	.word	0xffffffff


	//   ....[3]....
        /*0078*/ 	.word	0xffffffff


	//   ....[4]....
        /*007c*/ 	.word	0xffffffff


	//   ....[5]....
        /*0080*/ 	.word	0xffffffff


	//   ....[6]....
        /*0084*/ 	.word	0xffffffff


	//   ....[7]....
        /*0088*/ 	.word	0xffffffff


	//   ....[8]....
        /*008c*/ 	.word	0xffffffff


	//   ....[9]....
        /*0090*/ 	.word	0xffffffff


	//   ....[10]....
        /*0094*/ 	.word	0xffffffff


	//   ....[11]....
        /*0098*/ 	.word	0xffffffff


	//   ....[12]....
        /*009c*/ 	.word	0xffffffff


	//----- nvinfo : EIATTR_COOP_GROUP_INSTR_OFFSETS
	.align		4
.L_41:
        /*00a0*/ 	.byte	0x04, 0x28
        /*00a2*/ 	.short	(.L_43 - .L_42)


	//   ....[0]....
.L_42:
        /*00a4*/ 	.word	0x00000090


	//   ....[1]....
        /*00a8*/ 	.word	0x000004c0


	//   ....[2]....
        /*00ac*/ 	.word	0x000006b0


	//   ....[3]....
        /*00b0*/ 	.word	0x00000830


	//   ....[4]....
        /*00b4*/ 	.word	0x00000930


	//   ....[5]....
        /*00b8*/ 	.word	0x00000aa0


	//   ....[6]....
        /*00bc*/ 	.word	0x00000c40


	//   ....[7]....
        /*00c0*/ 	.word	0x00001d10


	//   ....[8]....
        /*00c4*/ 	.word	0x00002d30


	//   ....[9]....
        /*00c8*/ 	.word	0x00002f40


	//   ....[10]....
        /*00cc*/ 	.word	0x00002f70


	//   ....[11]....
        /*00d0*/ 	.word	0x000039a0


	//   ....[12]....
        /*00d4*/ 	.word	0x00003bd0


	//----- nvinfo : EIATTR_VRC_CTA_INIT_COUNT
	.align		4
.L_43:
        /*00d8*/ 	.byte	0x02, 0x4a
        /*00da*/ 	.byte	0x80
	.zero		1


	//----- nvinfo : EIATTR_SYSCALL_OFFSETS
	.align		4
        /*00dc*/ 	.byte	0x04, 0x46
        /*00de*/ 	.short	(.L_45 - .L_44)


	//   ....[0]....
.L_44:
        /*00e0*/ 	.word	0x00005450


	//   ....[1]....
        /*00e4*/ 	.word	0x00005540


	//   ....[2]....
        /*00e8*/ 	.word	0x00005ed0


	//   ....[3]....
        /*00ec*/ 	.word	0x00006b80


	//----- nvinfo : EIATTR_MBARRIER_INSTR_OFFSETS
	.align		4
.L_45:
        /*00f0*/ 	.byte	0x04, 0x39
        /*00f2*/ 	.short	(.L_47 - .L_46)


	//   ....[0]....
.L_46:
        /*00f4*/ 	.word	0x000005a0
        /*00f8*/ 	.word	0x000000ff
        /*00fc*/ 	.word	0x00000000
        /*0100*/ 	.short	0x0100
        /*0102*/ 	.byte	0x05
	.zero		1


	//   ....[1]....
        /*0104*/ 	.word	0x000005b0
        /*0108*/ 	.word	0x000000ff
        /*010c*/ 	.word	0x00000040
        /*0110*/ 	.short	0x0100
        /*0112*/ 	.byte	0x05
	.zero		1


	//   ....[2]....
        /*0114*/ 	.word	0x000005c0
        /*0118*/ 	.word	0x000000ff
        /*011c*/ 	.word	0x00000008
        /*0120*/ 	.short	0x0100
        /*0122*/ 	.byte	0x05
	.zero		1


	//   ....[3]....
        /*0124*/ 	.word	0x000005d0
        /*0128*/ 	.word	0x000000ff
        /*012c*/ 	.word	0x00000048
        /*0130*/ 	.short	0x0100
        /*0132*/ 	.byte	0x05
	.zero		1


	//   ....[4]....
        /*0134*/ 	.word	0x000005e0
        /*0138*/ 	.word	0x000000ff
        /*013c*/ 	.word	0x00000010
        /*0140*/ 	.short	0x0100
        /*0142*/ 	.byte	0x05
	.zero		1


	//   ....[5]....
        /*0144*/ 	.word	0x000005f0
        /*0148*/ 	.word	0x000000ff
        /*014c*/ 	.word	0x00000050
        /*0150*/ 	.short	0x0100
        /*0152*/ 	.byte	0x05
	.zero		1


	//   ....[6]....
        /*0154*/ 	.word	0x00000600
        /*0158*/ 	.word	0x000000ff
        /*015c*/ 	.word	0x00000018
        /*0160*/ 	.short	0x0100
        /*0162*/ 	.byte	0x05
	.zero		1


	//   ....[7]....
        /*0164*/ 	.word	0x00000610
        /*0168*/ 	.word	0x000000ff
        /*016c*/ 	.word	0x00000058
        /*0170*/ 	.short	0x0100
        /*0172*/ 	.byte	0x05
	.zero		1


	//   ....[8]....
        /*0174*/ 	.word	0x00000620
        /*0178*/ 	.word	0x000000ff
        /*017c*/ 	.word	0x00000020
        /*0180*/ 	.short	0x0100
        /*0182*/ 	.byte	0x05
	.zero		1


	//   ....[9]....
        /*0184*/ 	.word	0x00000630
        /*0188*/ 	.word	0x000000ff
        /*018c*/ 	.word	0x00000060
        /*0190*/ 	.short	0x0100
        /*0192*/ 	.byte	0x05
	.zero		1


	//   ....[10]....
        /*0194*/ 	.word	0x00000640
        /*0198*/ 	.word	0x000000ff
        /*019c*/ 	.word	0x00000028
        /*01a0*/ 	.short	0x0100
        /*01a2*/ 	.byte	0x05
	.zero		1


	//   ....[11]....
        /*01a4*/ 	.word	0x00000650
        /*01a8*/ 	.word	0x000000ff
        /*01ac*/ 	.word	0x00000068
        /*01b0*/ 	.short	0x0100
        /*01b2*/ 	.byte	0x05
	.zero		1


	//   ....[12]....
        /*01b4*/ 	.word	0x00000660
        /*01b8*/ 	.word	0x000000ff
        /*01bc*/ 	.word	0x00000030
        /*01c0*/ 	.short	0x0100
        /*01c2*/ 	.byte	0x05
	.zero		1


	//   ....[13]....
        /*01c4*/ 	.word	0x00000670
        /*01c8*/ 	.word	0x000000ff
        /*01cc*/ 	.word	0x00000070
        /*01d0*/ 	.short	0x0100
        /*01d2*/ 	.byte	0x05
	.zero		1


	//   ....[14]....
        /*01d4*/ 	.word	0x00000680
        /*01d8*/ 	.word	0x000000ff
        /*01dc*/ 	.word	0x00000038
        /*01e0*/ 	.short	0x0100
        /*01e2*/ 	.byte	0x05
	.zero		1


	//   ....[15]....
        /*01e4*/ 	.word	0x00000690
        /*01e8*/ 	.word	0x000000ff
        /*01ec*/ 	.word	0x00000078
        /*01f0*/ 	.short	0x0100
        /*01f2*/ 	.byte	0x05
	.zero		1


	//   ....[16]....
        /*01f4*/ 	.word	0x000007c0
        /*01f8*/ 	.word	0x000000ff
        /*01fc*/ 	.word	0x00000080
        /*0200*/ 	.short	0x0100
        /*0202*/ 	.byte	0x06
	.zero		1


	//   ....[17]....
        /*0204*/ 	.word	0x000007d0
        /*0208*/ 	.word	0x000000ff
        /*020c*/ 	.word	0x00000098
        /*0210*/ 	.short	0x0100
        /*0212*/ 	.byte	0x06
	.zero		1


	//   ....[18]....
        /*0214*/ 	.word	0x000007e0
        /*0218*/ 	.word	0x000000ff
        /*021c*/ 	.word	0x00000088
        /*0220*/ 	.short	0x0100
        /*0222*/ 	.byte	0x06
	.zero		1


	//   ....[19]....
        /*0224*/ 	.word	0x000007f0
        /*0228*/ 	.word	0x000000ff
        /*022c*/ 	.word	0x000000a0
        /*0230*/ 	.short	0x0100
        /*0232*/ 	.byte	0x06
	.zero		1


	//   ....[20]....
        /*0234*/ 	.word	0x00000800
        /*0238*/ 	.word	0x000000ff
        /*023c*/ 	.word	0x00000090
        /*0240*/ 	.short	0x0100
        /*0242*/ 	.byte	0x06
	.zero		1


	//   ....[21]....
        /*0244*/ 	.word	0x00000810
        /*0248*/ 	.word	0x000000ff
        /*024c*/ 	.word	0x000000a8
        /*0250*/ 	.short	0x0100
        /*0252*/ 	.byte	0x06
	.zero		1


	//   ....[22]....
        /*0254*/ 	.word	0x00000900
        /*0258*/ 	.word	0x000000ff
        /*025c*/ 	.word	0x000000b0
        /*0260*/ 	.short	0x0100
        /*0262*/ 	.byte	0x05
	.zero		1


	//   ....[23]....
        /*0264*/ 	.word	0x00000910
        /*0268*/ 	.word	0x000000ff
        /*026c*/ 	.word	0x000000b8
        /*0270*/ 	.short	0x0100
        /*0272*/ 	.byte	0x05
	.zero		1


	//   ....[24]....
        /*0274*/ 	.word	0x00000a50
        /*0278*/ 	.word	0x000000ff
        /*027c*/ 	.word	0x000000c0
        /*0280*/ 	.short	0x0100
        /*0282*/ 	.byte	0x05
	.zero		1


	//   ....[25]....
        /*0284*/ 	.word	0x00000a60
        /*0288*/ 	.word	0x000000ff
        /*028c*/ 	.word	0x000000d0
        /*0290*/ 	.short	0x0100
        /*0292*/ 	.byte	0x05
	.zero		1


	//   ....[26]....
        /*0294*/ 	.word	0x00000a70
        /*0298*/ 	.word	0x000000ff
        /*029c*/ 	.word	0x000000c8
        /*02a0*/ 	.short	0x0100
        /*02a2*/ 	.byte	0x05
	.zero		1


	//   ....[27]....
        /*02a4*/ 	.word	0x00000a80
        /*02a8*/ 	.word	0x000000ff
        /*02ac*/ 	.word	0x000000d8
        /*02b0*/ 	.short	0x0100
        /*02b2*/ 	.byte	0x05
	.zero		1


	//   ....[28]....
        /*02b4*/ 	.word	0x00000bb0
        /*02b8*/ 	.word	0x000000ff
        /*02bc*/ 	.word	0x000000e0
        /*02c0*/ 	.short	0x0100
        /*02c2*/ 	.byte	0x06
	.zero		1


	//   ....[29]....
        /*02c4*/ 	.word	0x00000bc0
        /*02c8*/ 	.word	0x000000ff
        /*02cc*/ 	.word	0x00000100
        /*02d0*/ 	.short	0x0100
        /*02d2*/ 	.byte	0x06
	.zero		1


	//   ....[30]....
        /*02d4*/ 	.word	0x00000bd0
        /*02d8*/ 	.word	0x000000ff
        /*02dc*/ 	.word	0x000000e8
        /*02e0*/ 	.short	0x0100
        /*02e2*/ 	.byte	0x06
	.zero		1


	//   ....[31]....
        /*02e4*/ 	.word	0x00000be0
        /*02e8*/ 	.word	0x000000ff
        /*02ec*/ 	.word	0x00000108
        /*02f0*/ 	.short	0x0100
        /*02f2*/ 	.byte	0x06
	.zero		1


	//   ....[32]....
        /*02f4*/ 	.word	0x00000bf0
        /*02f8*/ 	.word	0x000000ff
        /*02fc*/ 	.word	0x000000f0
        /*0300*/ 	.short	0x0100
        /*0302*/ 	.byte	0x06
	.zero		1


	//   ....[33]....
        /*0304*/ 	.word	0x00000c00
        /*0308*/ 	.word	0x000000ff
        /*030c*/ 	.word	0x00000110
        /*0310*/ 	.short	0x0100
        /*0312*/ 	.byte	0x06
	.zero		1


	//   ....[34]....
        /*0314*/ 	.word	0x00000c10
        /*0318*/ 	.word	0x000000ff
        /*031c*/ 	.word	0x000000f8
        /*0320*/ 	.short	0x0100
        /*0322*/ 	.byte	0x06
	.zero		1


	//   ....[35]....
        /*0324*/ 	.word	0x00000c20
        /*0328*/ 	.word	0x000000ff
        /*032c*/ 	.word	0x00000118
        /*0330*/ 	.short	0x0100
        /*0332*/ 	.byte	0x06
	.zero		1


	//   ....[36]....
        /*0334*/ 	.word	0x00000d10
        /*0338*/ 	.word	0x000000ff
        /*033c*/ 	.word	0x00000120
        /*0340*/ 	.short	0x0100
        /*0342*/ 	.byte	0x05
	.zero		1


	//   ....[37]....
        /*0344*/ 	.word	0x00000d20
        /*0348*/ 	.word	0x000000ff
        /*034c*/ 	.word	0x00000130
        /*0350*/ 	.short	0x0100
        /*0352*/ 	.byte	0x05
	.zero		1


	//   ....[38]....
        /*0354*/ 	.word	0x00000d30
        /*0358*/ 	.word	0x000000ff
        /*035c*/ 	.word	0x00000128
        /*0360*/ 	.short	0x0100
        /*0362*/ 	.byte	0x05
	.zero		1


	//   ....[39]....
        /*0364*/ 	.word	0x00000d40
        /*0368*/ 	.word	0x000000ff
        /*036c*/ 	.word	0x00000138
        /*0370*/ 	.short	0x0100
        /*0372*/ 	.byte	0x05
	.zero		1


	//   ....[40]....
        /*0374*/ 	.word	0x00001610
        /*0378*/ 	.word	0x00000002
        /*037c*/ 	.word	0x00000130
        /*0380*/ 	.short	0x010a
        /*0382*/ 	.byte	0xff
	.zero		1


	//   ....[41]....
        /*0384*/ 	.word	0x00001640
        /*0388*/ 	.word	0x00000002
        /*038c*/ 	.word	0x00000120
        /*0390*/ 	.short	0x0101
        /*0392*/ 	.byte	0xff
	.zero		1


	//   ....[42]....
        /*0394*/ 	.word	0x00001710
        /*0398*/ 	.word	0x000000ff
        /*039c*/ 	.word	0x00000040
        /*03a0*/ 	.short	0x010a
        /*03a2*/ 	.byte	0x08
	.zero		1


	//   ....[43]....
        /*03a4*/ 	.word	0x000017b0
        /*03a8*/ 	.word	0x000000ff
        /*03ac*/ 	.word	0x00000040
        /*03b0*/ 	.short	0x010a
        /*03b2*/ 	.byte	0x21
	.zero		1


	//   ....[44]....
        /*03b4*/ 	.word	0x00001900
        /*03b8*/ 	.word	0x000000ff
        /*03bc*/ 	.word	0x00000040
        /*03c0*/ 	.short	0x010a
        /*03c2*/ 	.byte	0x08
	.zero		1


	//   ....[45]....
        /*03c4*/ 	.word	0x00001a10
        /*03c8*/ 	.word	0x000000ff
        /*03cc*/ 	.word	0x000000b8
        /*03d0*/ 	.short	0x0101
        /*03d2*/ 	.byte	0x04
	.zero		1


	//   ....[46]....
        /*03d4*/ 	.word	0x00001a30
        /*03d8*/ 	.word	0x000000ff
        /*03dc*/ 	.word	0x00000040
        /*03e0*/ 	.short	0x010a
        /*03e2*/ 	.byte	0x08
	.zero		1


	//   ....[47]....
        /*03e4*/ 	.word	0x00001ab0
        /*03e8*/ 	.word	0x000000ff
        /*03ec*/ 	.word	0x00000040
        /*03f0*/ 	.short	0x010a
        /*03f2*/ 	.byte	0x11
	.zero		1


	//   ....[48]....
        /*03f4*/ 	.word	0x00001c00
        /*03f8*/ 	.word	0x000000ff
        /*03fc*/ 	.word	0x00000040
        /*0400*/ 	.short	0x010a
        /*0402*/ 	.byte	0x08
	.zero		1


	//   ....[49]....
        /*0404*/ 	.word	0x00001d40
        /*0408*/ 	.word	0x00000002
        /*040c*/ 	.word	0x000000c0
        /*0410*/ 	.short	0x010a
        /*0412*/ 	.byte	0xff
	.zero		1


	//   ....[50]....
        /*0414*/ 	.word	0x00001e00
        /*0418*/ 	.word	0x00000002
        /*041c*/ 	.word	0x00000000
        /*0420*/ 	.short	0x0101
        /*0422*/ 	.byte	0xff
	.zero		1


	//   ....[51]....
        /*0424*/ 	.word	0x00002360
        /*0428*/ 	.word	0x000000ff
        /*042c*/ 	.word	0x00000000
        /*0430*/ 	.short	0x010a
        /*0432*/ 	.byte	0x05
	.zero		1


	//   ....[52]....
        /*0434*/ 	.word	0x000023f0
        /*0438*/ 	.word	0x000000ff
        /*043c*/ 	.word	0x00000000
        /*0440*/ 	.short	0x010a
        /*0442*/ 	.byte	0x05
	.zero		1


	//   ....[53]....
        /*0444*/ 	.word	0x00002480
        /*0448*/ 	.word	0x000000ff
        /*044c*/ 	.word	0x00000000
        /*0450*/ 	.short	0x010a
        /*0452*/ 	.byte	0x05
	.zero		1


	//   ....[54]....
        /*0454*/ 	.word	0x00002510
        /*0458*/ 	.word	0x000000ff
        /*045c*/ 	.word	0x00000000
        /*0460*/ 	.short	0x010a
        /*0462*/ 	.byte	0x05
	.zero		1


	//   ....[55]....
        /*0464*/ 	.word	0x000025a0
        /*0468*/ 	.word	0x000000ff
        /*046c*/ 	.word	0x00000000
        /*0470*/ 	.short	0x010a
        /*0472*/ 	.byte	0x05
	.zero		1


	//   ....[56]....
        /*0474*/ 	.word	0x00002630
        /*0478*/ 	.word	0x000000ff
        /*047c*/ 	.word	0x00000000
        /*0480*/ 	.short	0x010a
        /*0482*/ 	.byte	0x05
	.zero		1


	//   ....[57]....
        /*0484*/ 	.word	0x000026c0
        /*0488*/ 	.word	0x000000ff
        /*048c*/ 	.word	0x00000000
        /*0490*/ 	.short	0x010a
        /*0492*/ 	.byte	0x05
	.zero		1


	//   ....[58]....
        /*0494*/ 	.word	0x00002760
        /*0498*/ 	.word	0x00000000
        /*049c*/ 	.word	0x00000000
        /*04a0*/ 	.short	0x010a
        /*04a2*/ 	.byte	0xff
	.zero		1


	//   ....[59]....
        /*04a4*/ 	.word	0x00002880
        /*04a8*/ 	.word	0x00000000
        /*04ac*/ 	.word	0x00000120
        /*04b0*/ 	.short	0x010a
        /*04b2*/ 	.byte	0xff
	.zero		1


	//   ....[60]....
        /*04b4*/ 	.word	0x000028f0
        /*04b8*/ 	.word	0x00000000
        /*04bc*/ 	.word	0x00000000
        /*04c0*/ 	.short	0x0101
        /*04c2*/ 	.byte	0xff
	.zero		1


	//   ....[61]....
        /*04c4*/ 	.word	0x00002910
        /*04c8*/ 	.word	0x000000ff
        /*04cc*/ 	.word	0x000000d0
        /*04d0*/ 	.short	0x010a
        /*04d2*/ 	.byte	0x05
	.zero		1


	//   ....[62]....
        /*04d4*/ 	.word	0x00002a30
        /*04d8*/ 	.word	0x00000000
        /*04dc*/ 	.word	0x000000c0
        /*04e0*/ 	.short	0x010a
        /*04e2*/ 	.byte	0xff
	.zero		1


	//   ....[63]....
        /*04e4*/ 	.word	0x00002b30
        /*04e8*/ 	.word	0x00000000
        /*04ec*/ 	.word	0x00000000
        /*04f0*/ 	.short	0x0101
        /*04f2*/ 	.byte	0xff
	.zero		1


	//   ....[64]....
        /*04f4*/ 	.word	0x00002bc0
        /*04f8*/ 	.word	0x000000ff
        /*04fc*/ 	.word	0x000000d0
        /*0500*/ 	.short	0x0106
        /*0502*/ 	.byte	0x05
	.zero		1


	//   ....[65]....
        /*0504*/ 	.word	0x00002be0
        /*0508*/ 	.word	0x000000ff
        /*050c*/ 	.word	0x000000d0
        /*0510*/ 	.short	0x010a
        /*0512*/ 	.byte	0x05
	.zero		1


	//   ....[66]....
        /*0514*/ 	.word	0x00002c70
        /*0518*/ 	.word	0x000000ff
        /*051c*/ 	.word	0x000000d0
        /*0520*/ 	.short	0x0106
        /*0522*/ 	.byte	0x04
	.zero		1


	//   ....[67]....
        /*0524*/ 	.word	0x00002cb0
        /*0528*/ 	.word	0x00000000
        /*052c*/ 	.word	0x000000d0
        /*0530*/ 	.short	0x010a
        /*0532*/ 	.byte	0xff
	.zero		1


	//   ....[68]....
        /*0534*/ 	.word	0x000031f0
        /*0538*/ 	.word	0x00000000
        /*053c*/ 	.word	0x000000c0
        /*0540*/ 	.short	0x010a
        /*0542*/ 	.byte	0xff
	.zero		1


	//   ....[69]....
        /*0544*/ 	.word	0x00003300
        /*0548*/ 	.word	0x00000003
        /*054c*/ 	.word	0x00000000
        /*0550*/ 	.short	0x0101
        /*0552*/ 	.byte	0xff
	.zero		1


	//   ....[70]....
        /*0554*/ 	.word	0x00003310
        /*0558*/ 	.word	0x000000ff
        /*055c*/ 	.word	0x00000000
        /*0560*/ 	.short	0x010a
        /*0562*/ 	.byte	0x06
	.zero		1


	//   ....[71]....
        /*0564*/ 	.word	0x00003330
        /*0568*/ 	.word	0x000000ff
        /*056c*/ 	.word	0x00000100
        /*0570*/ 	.short	0x010a
        /*0572*/ 	.byte	0x07
	.zero		1


	//   ....[72]....
        /*0574*/ 	.word	0x00003400
        /*0578*/ 	.word	0x000000ff
        /*057c*/ 	.word	0x00000000
        /*0580*/ 	.short	0x010a
        /*0582*/ 	.byte	0x06
	.zero		1


	//   ....[73]....
        /*0584*/ 	.word	0x00003530
        /*0588*/ 	.word	0x000000ff
        /*058c*/ 	.word	0x00000000
        /*0590*/ 	.short	0x010a
        /*0592*/ 	.byte	0x1a
	.zero		1


	//   ....[74]....
        /*0594*/ 	.word	0x000037d0
        /*0598*/ 	.word	0x000000ff
        /*059c*/ 	.word	0x00000000
        /*05a0*/ 	.short	0x010a
        /*05a2*/ 	.byte	0x06
	.zero		1


	//   ....[75]....
        /*05a4*/ 	.word	0x00003860
        /*05a8*/ 	.word	0x000000ff
        /*05ac*/ 	.word	0x00000000
        /*05b0*/ 	.short	0x010a
        /*05b2*/ 	.byte	0x06
	.zero		1


	//   ....[76]....
        /*05b4*/ 	.word	0x000038f0
        /*05b8*/ 	.word	0x000000ff
        /*05bc*/ 	.word	0x00000000
        /*05c0*/ 	.short	0x010a
        /*05c2*/ 	.byte	0x06
	.zero		1


	//   ....[77]....
        /*05c4*/ 	.word	0x00003980
        /*05c8*/ 	.word	0x000000ff
        /*05cc*/ 	.word	0x00000000
        /*05d0*/ 	.short	0x010a
        /*05d2*/ 	.byte	0x07
	.zero		1


	//   ....[78]....
        /*05d4*/ 	.word	0x00003dc0
        /*05d8*/ 	.word	0x00000000
        /*05dc*/ 	.word	0x000000c0
        /*05e0*/ 	.short	0x010a
        /*05e2*/ 	.byte	0xff
	.zero		1


	//   ....[79]....
        /*05e4*/ 	.word	0x00003e80
        /*05e8*/ 	.word	0x00000000
        /*05ec*/ 	.word	0x00000000
        /*05f0*/ 	.short	0x0101
        /*05f2*/ 	.byte	0xff
	.zero		1


	//   ....[80]....
        /*05f4*/ 	.word	0x000041a0
        /*05f8*/ 	.word	0x000000ff
        /*05fc*/ 	.word	0x000000b8
        /*0600*/ 	.short	0x010a
        /*0602*/ 	.byte	0x06
	.zero		1


	//   ....[81]....
        /*0604*/ 	.word	0x000043c0
        /*0608*/ 	.word	0x000000ff
        /*060c*/ 	.word	0x00000098
        /*0610*/ 	.short	0x010a
        /*0612*/ 	.byte	0x0f
	.zero		1


	//   ....[82]....
        /*0614*/ 	.word	0x000045c0
        /*0618*/ 	.word	0x000000ff
        /*061c*/ 	.word	0x00000080
        /*0620*/ 	.short	0x010b
        /*0622*/ 	.byte	0x0f
	.zero		1


	//   ....[83]....
        /*0624*/ 	.word	0x00004630
        /*0628*/ 	.word	0x000000ff
        /*062c*/ 	.word	0x00000000
        /*0630*/ 	.short	0x0101
        /*0632*/ 	.byte	0x10
	.zero		1


	//   ....[84]....
        /*0634*/ 	.word	0x00004650
        /*0638*/ 	.word	0x000000ff
        /*063c*/ 	.word	0x00000098
        /*0640*/ 	.short	0x010a
        /*0642*/ 	.byte	0x07
	.zero		1


	//   ....[85]....
        /*0644*/ 	.word	0x00004890
        /*0648*/ 	.word	0x000000ff
        /*064c*/ 	.word	0x00000080
        /*0650*/ 	.short	0x010b
        /*0652*/ 	.byte	0x07
	.zero		1


	//   ....[86]....
        /*0654*/ 	.word	0x00004900
        /*0658*/ 	.word	0x000000ff
        /*065c*/ 	.word	0x00000000
        /*0660*/ 	.short	0x0101
        /*0662*/ 	.byte	0x0f
	.zero		1


	//   ....[87]....
        /*0664*/ 	.word	0x00004950
        /*0668*/ 	.word	0x000000ff
        /*066c*/ 	.word	0x00000000
        /*0670*/ 	.short	0x010a
        /*0672*/ 	.byte	0x04
	.zero		1


	//   ....[88]....
        /*0674*/ 	.word	0x000049e0
        /*0678*/ 	.word	0x000000ff
        /*067c*/ 	.word	0x00000000
        /*0680*/ 	.short	0x010a
        /*0682*/ 	.byte	0x04
	.zero		1


	//   ....[89]....
        /*0684*/ 	.word	0x00004a80
        /*0688*/ 	.word	0x00000000
        /*068c*/ 	.word	0x00000000
        /*0690*/ 	.short	0x010a
        /*0692*/ 	.byte	0xff
	.zero		1


	//   ....[90]....
        /*0694*/ 	.word	0x00004e20
        /*0698*/ 	.word	0x00000000
        /*069c*/ 	.word	0x000000c0
        /*06a0*/ 	.short	0x010a
        /*06a2*/ 	.byte	0xff
	.zero		1


	//   ....[91]....
        /*06a4*/ 	.word	0x00004f30
        /*06a8*/ 	.word	0x00000000
        /*06ac*/ 	.word	0x00000000
        /*06b0*/ 	.short	0x0101
        /*06b2*/ 	.byte	0xff
	.zero		1


	//   ....[92]....
        /*06b4*/ 	.word	0x000059c0
        /*06b8*/ 	.word	0x00000006
        /*06bc*/ 	.word	0x00000080
        /*06c0*/ 	.short	0x010a
        /*06c2*/ 	.byte	0xff
	.zero		1


	//   ....[93]....
        /*06c4*/ 	.word	0x00005ac0
        /*06c8*/ 	.word	0x00000046
        /*06cc*/ 	.word	0x000000e0
        /*06d0*/ 	.short	0x010a
        /*06d2*/ 	.byte	0xff
	.zero		1


	//   ....[94]....
        /*06d4*/ 	.word	0x00005c80
        /*06d8*/ 	.word	0x00000006
        /*06dc*/ 	.word	0x00000080
        /*06e0*/ 	.short	0x010a
        /*06e2*/ 	.byte	0xff
	.zero		1


	//   ....[95]....
        /*06e4*/ 	.word	0x00005db0
        /*06e8*/ 	.word	0x00000046
        /*06ec*/ 	.word	0x000000e0
        /*06f0*/ 	.short	0x010a
        /*06f2*/ 	.byte	0xff
	.zero		1


	//   ....[96]....
        /*06f4*/ 	.word	0x000068c0
        /*06f8*/ 	.word	0x00000000
        /*06fc*/ 	.word	0x00000000
        /*0700*/ 	.short	0x0101
        /*0702*/ 	.byte	0xff
	.zero		1


	//   ....[97]....
        /*0704*/ 	.word	0x000068d0
        /*0708*/ 	.word	0x00000003
        /*070c*/ 	.word	0x00000080
        /*0710*/ 	.short	0x010a
        /*0712*/ 	.byte	0xff
	.zero		1


	//   ....[98]....
        /*0714*/ 	.word	0x000069a0
        /*0718*/ 	.word	0x00000003
        /*071c*/ 	.word	0x00000080
        /*0720*/ 	.short	0x010a
        /*0722*/ 	.byte	0xff
	.zero		1


	//   ....[99]....
        /*0724*/ 	.word	0x00006d10
        /*0728*/ 	.word	0x000000ff
        /*072c*/ 	.word	0x00000000
        /*0730*/ 	.short	0x0101
        /*0732*/ 	.byte	0x05
	.zero		1


	//   ....[100]....
        /*0734*/ 	.word	0x00007640
        /*0738*/ 	.word	0x00000000
        /*073c*/ 	.word	0x00000000
        /*0740*/ 	.short	0x0101
        /*0742*/ 	.byte	0xff
	.zero		1


	//   ....[101]....
        /*0744*/ 	.word	0x000078d0
        /*0748*/ 	.word	0x000000ff
        /*074c*/ 	.word	0x00000000
        /*0750*/ 	.short	0x0101
        /*0752*/ 	.byte	0x04
	.zero		1


	//   ....[102]....
        /*0754*/ 	.word	0x000078f0
        /*0758*/ 	.word	0x00000002
        /*075c*/ 	.word	0x00000130
        /*0760*/ 	.short	0x010a
        /*0762*/ 	.byte	0xff
	.zero		1


	//   ....[103]....
        /*0764*/ 	.word	0x00007950
        /*0768*/ 	.word	0x00000002
        /*076c*/ 	.word	0x00000040
        /*0770*/ 	.short	0x010a
        /*0772*/ 	.byte	0xff
	.zero		1


	//   ....[104]....
        /*0774*/ 	.word	0x000079b0
        /*0778*/ 	.word	0x00000002
        /*077c*/ 	.word	0x00000040
        /*0780*/ 	.short	0x010a
        /*0782*/ 	.byte	0xff
	.zero		1


	//   ....[105]....
        /*0784*/ 	.word	0x00007a00
        /*0788*/ 	.word	0x00000002
        /*078c*/ 	.word	0x000000c0
        /*0790*/ 	.short	0x010a
        /*0792*/ 	.byte	0xff
	.zero		1


	//   ....[106]....
        /*0794*/ 	.word	0x00007a60
        /*0798*/ 	.word	0x00000000
        /*079c*/ 	.word	0x00000000
        /*07a0*/ 	.short	0x010a
        /*07a2*/ 	.byte	0xff
	.zero		1


	//   ....[107]....
        /*07a4*/ 	.word	0x00007ac0
        /*07a8*/ 	.word	0x00000000
        /*07ac*/ 	.word	0x00000000
        /*07b0*/ 	.short	0x010a
        /*07b2*/ 	.byte	0xff
	.zero		1


	//   ....[108]....
        /*07b4*/ 	.word	0x00007b20
        /*07b8*/ 	.word	0x00000000
        /*07bc*/ 	.word	0x00000000
        /*07c0*/ 	.short	0x010a
        /*07c2*/ 	.byte	0xff
	.zero		1


	//   ....[109]....
        /*07c4*/ 	.word	0x00007b80
        /*07c8*/ 	.word	0x00000000
        /*07cc*/ 	.word	0x00000000
        /*07d0*/ 	.short	0x010a
        /*07d2*/ 	.byte	0xff
	.zero		1


	//   ....[110]....
        /*07d4*/ 	.word	0x00007be0
        /*07d8*/ 	.word	0x00000000
        /*07dc*/ 	.word	0x00000000
        /*07e0*/ 	.short	0x010a
        /*07e2*/ 	.byte	0xff
	.zero		1


	//   ....[111]....
        /*07e4*/ 	.word	0x00007c40
        /*07e8*/ 	.word	0x00000000
        /*07ec*/ 	.word	0x00000000
        /*07f0*/ 	.short	0x010a
        /*07f2*/ 	.byte	0xff
	.zero		1


	//   ....[112]....
        /*07f4*/ 	.word	0x00007ca0
        /*07f8*/ 	.word	0x00000000
        /*07fc*/ 	.word	0x00000000
        /*0800*/ 	.short	0x010a
        /*0802*/ 	.byte	0xff
	.zero		1


	//   ....[113]....
        /*0804*/ 	.word	0x00007cf0
        /*0808*/ 	.word	0x00000000
        /*080c*/ 	.word	0x00000120
        /*0810*/ 	.short	0x010a
        /*0812*/ 	.byte	0xff
	.zero		1


	//   ....[114]....
        /*0814*/ 	.word	0x00007d50
        /*0818*/ 	.word	0x00000000
        /*081c*/ 	.word	0x000000d0
        /*0820*/ 	.short	0x010a
        /*0822*/ 	.byte	0xff
	.zero		1


	//   ....[115]....
        /*0824*/ 	.word	0x00007da0
        /*0828*/ 	.word	0x00000000
        /*082c*/ 	.word	0x000000c0
        /*0830*/ 	.short	0x010a
        /*0832*/ 	.byte	0xff
	.zero		1


	//   ....[116]....
        /*0834*/ 	.word	0x00007e00
        /*0838*/ 	.word	0x00000000
        /*083c*/ 	.word	0x000000d0
        /*0840*/ 	.short	0x010a
        /*0842*/ 	.byte	0xff
	.zero		1


	//   ....[117]....
        /*0844*/ 	.word	0x00007e50
        /*0848*/ 	.word	0x00000000
        /*084c*/ 	.word	0x000000c0
        /*0850*/ 	.short	0x010a
        /*0852*/ 	.byte	0xff
	.zero		1


	//   ....[118]....
        /*0854*/ 	.word	0x00007eb0
        /*0858*/ 	.word	0x00000002
        /*085c*/ 	.word	0x00000100
        /*0860*/ 	.short	0x010a
        /*0862*/ 	.byte	0xff
	.zero		1


	//   ....[119]....
        /*0864*/ 	.word	0x00007f10
        /*0868*/ 	.word	0x00000000
        /*086c*/ 	.word	0x00000000
        /*0870*/ 	.short	0x010a
        /*0872*/ 	.byte	0xff
	.zero		1


	//   ....[120]....
        /*0874*/ 	.word	0x00007f70
        /*0878*/ 	.word	0x00000000
        /*087c*/ 	.word	0x00000000
        /*0880*/ 	.short	0x010a
        /*0882*/ 	.byte	0xff
	.zero		1


	//   ....[121]....
        /*0884*/ 	.word	0x00007fd0
        /*0888*/ 	.word	0x00000000
        /*088c*/ 	.word	0x00000000
        /*0890*/ 	.short	0x010a
        /*0892*/ 	.byte	0xff
	.zero		1


	//   ....[122]....
        /*0894*/ 	.word	0x00008030
        /*0898*/ 	.word	0x00000000
        /*089c*/ 	.word	0x00000000
        /*08a0*/ 	.short	0x010a
        /*08a2*/ 	.byte	0xff
	.zero		1


	//   ....[123]....
        /*08a4*/ 	.word	0x00008090
        /*08a8*/ 	.word	0x00000000
        /*08ac*/ 	.word	0x00000000
        /*08b0*/ 	.short	0x010a
        /*08b2*/ 	.byte	0xff
	.zero		1


	//   ....[124]....
        /*08b4*/ 	.word	0x000080e0
        /*08b8*/ 	.word	0x00000000
        /*08bc*/ 	.word	0x000000c0
        /*08c0*/ 	.short	0x010a
        /*08c2*/ 	.byte	0xff
	.zero		1


	//   ....[125]....
        /*08c4*/ 	.word	0x00008140
        /*08c8*/ 	.word	0x00000000
        /*08cc*/ 	.word	0x000000b8
        /*08d0*/ 	.short	0x010a
        /*08d2*/ 	.byte	0xff
	.zero		1


	//   ....[126]....
        /*08d4*/ 	.word	0x000081a0
        /*08d8*/ 	.word	0x00000000
        /*08dc*/ 	.word	0x00000098
        /*08e0*/ 	.short	0x010a
        /*08e2*/ 	.byte	0xff
	.zero		1


	//   ....[127]....
        /*08e4*/ 	.word	0x00008200
        /*08e8*/ 	.word	0x00000000
        /*08ec*/ 	.word	0x00000098
        /*08f0*/ 	.short	0x010a
        /*08f2*/ 	.byte	0xff
	.zero		1


	//   ....[128]....
        /*08f4*/ 	.word	0x00008260
        /*08f8*/ 	.word	0x00000000
        /*08fc*/ 	.word	0x00000000
        /*0900*/ 	.short	0x010a
        /*0902*/ 	.byte	0xff
	.zero		1


	//   ....[129]....
        /*0904*/ 	.word	0x000082c0
        /*0908*/ 	.word	0x00000000
        /*090c*/ 	.word	0x00000000
        /*0910*/ 	.short	0x010a
        /*0912*/ 	.byte	0xff
	.zero		1


	//   ....[130]....
        /*0914*/ 	.word	0x00008310
        /*0918*/ 	.word	0x00000000
        /*091c*/ 	.word	0x000000c0
        /*0920*/ 	.short	0x010a
        /*0922*/ 	.byte	0xff
	.zero		1


	//   ....[131]....
        /*0924*/ 	.word	0x00008360
        /*0928*/ 	.word	0x00000006
        /*092c*/ 	.word	0x00000080
        /*0930*/ 	.short	0x010a
        /*0932*/ 	.byte	0xff
	.zero		1


	//   ....[132]....
        /*0934*/ 	.word	0x000083b0
        /*0938*/ 	.word	0x00000046
        /*093c*/ 	.word	0x000000e0
        /*0940*/ 	.short	0x010a
        /*0942*/ 	.byte	0xff
	.zero		1


	//   ....[133]....
        /*0944*/ 	.word	0x00008400
        /*0948*/ 	.word	0x00000003
        /*094c*/ 	.word	0x00000080
        /*0950*/ 	.short	0x010a
        /*0952*/ 	.byte	0xff
	.zero		1


	//----- nvinfo : EIATTR_NUM_MBARRIERS
	.align		4
.L_47:
        /*0954*/ 	.byte	0x03, 0x38
        /*0956*/ 	.short	0x0028


	//----- nvinfo : EIATTR_EXIT_INSTR_OFFSETS
	.align		4
        /*0958*/ 	.byte	0x04, 0x1c
        /*095a*/ 	.short	(.L_49 - .L_48)


	//   ....[0]....
.L_48:
        /*095c*/ 	.word	0x00002790


	//   ....[1]....
        /*0960*/ 	.word	0x00002c80


	//   ....[2]....
        /*0964*/ 	.word	0x00002ce0


	//   ....[3]....
        /*0968*/ 	.word	0x00003be0


	//   ....[4]....
        /*096c*/ 	.word	0x00004ab0


	//   ....[5]....
        /*0970*/ 	.word	0x00004af0


	//   ....[6]....
        /*0974*/ 	.word	0x000077d0


	//   ....[7]....
        /*0978*/ 	.word	0x00007840


	//   ....[8]....
        /*097c*/ 	.word	0x00007870


	//   ....[9]....
        /*0980*/ 	.word	0x000078e0


	//----- nvinfo : EIATTR_MAX_THREADS
	.align		4
.L_49:
        /*0984*/ 	.byte	0x04, 0x05
        /*0986*/ 	.short	(.L_51 - .L_50)
.L_50:
        /*0988*/ 	.word	0x00000100
        /*098c*/ 	.word	0x00000001
        /*0990*/ 	.word	0x00000001


	//----- nvinfo : EIATTR_CRS_STACK_SIZE
	.align		4
.L_51:
        /*0994*/ 	.byte	0x04, 0x1e
        /*0996*/ 	.short	(.L_53 - .L_52)
.L_52:
        /*0998*/ 	.word	0x00000000


	//----- nvinfo : EIATTR_CBANK_PARAM_SIZE
	.align		4
.L_53:
        /*099c*/ 	.byte	0x03, 0x19
        /*099e*/ 	.short	0x0800


	//----- nvinfo : EIATTR_PARAM_CBANK
	.align		4
        /*09a0*/ 	.byte	0x04, 0x0a
        /*09a2*/ 	.short	(.L_55 - .L_54)
	.align		4
.L_54:
        /*09a4*/ 	.word	index@(.nv.constant0._ZN7cutlass13device_kernelINS_4gemm6kernel13GemmUniversalIN4cute5tupleIJiiiiEEENS1_10collective13CollectiveMmaINS1_35MainloopSm100TmaUmmaWarpSpecializedILi8ELi2ELi4ENS5_IJNS4_1CILi1EEESB_SB_EEEEENS5_IJNSA_ILi128EEENSA_ILi64EEESF_EEENS_10bfloat16_tENS5_IJlSB_lEEESH_SI_NS4_8TiledMMAINS4_8MMA_AtomIJNS4_20SM100_MMA_F16BF16_SSISH_SH_fLi128ELi64ELNS4_4UMMA5MajorE0ELSN_0ELNSM_7ScaleInE0ELSO_0EEEEEENS4_6LayoutISC_NS5_IJNSA_ILi0EEESS_SS_EEEEENS5_IJNS4_10UnderscoreESV_SV_EEEEENS4_13SM90_TMA_LOADENS4_14ComposedLayoutINS4_7SwizzleILi3ELi4ELi3EEENS4_18smem_ptr_flag_bitsILi16EEENSR_INS5_IJNSA_ILi8EEESF_EEENS5_IJSF_SB_EEEEEEEvNS4_8identityESY_S18_vS19_EENS_8epilogue10collective18CollectiveEpilogueINS1B_23Sm100TmaWarpSpecializedILi3ELi2ELi32ELb1ELb0EEEJSG_NS5_IJNSR_ISE_SB_EENSR_INSA_ILi32EEESB_EEEEESH_SI_SH_SI_NS1B_6fusion15FusionCallbacksIS1F_NS1K_17LinCombPerRowBiasISH_fSH_SH_fLi8ELNS_15FloatRoundStyleE2EEESG_S1J_JEEENS4_5SM1004TMEM4LOAD26SM100_TMEM_LOAD_32dp32b32xESY_NSZ_INS10_ILi2ELi4ELi3EEES13_NSR_INS5_IJS14_S1H_EEENS5_IJS1H_SB_EEEEEEENS4_39AutoVectorizingCopyWithAssumedAlignmentILi128EEENS4_14SM90_TMA_STOREES1Y_S20_S20_EEEvvEEEEvNT_6ParamsE)
        /*09a8*/ 	.short	0x0380
        /*09aa*/ 	.short	0x0800


	//----- nvinfo : EIATTR_SW_WAR
	.align		4
.L_55:
        /*09ac*/ 	.byte	0x04, 0x36
        /*09ae*/ 	.short	(.L_57 - .L_56)
.L_56:
        /*09b0*/ 	.word	0x00000008
.L_57:


//--------------------- .nv.callgraph             --------------------------
	.section	.nv.callgraph,"",@"SHT_CUDA_CALLGRAPH"
	.align	4
	.sectionentsize	8
	.align		4
        /*0000*/ 	.word	0x00000000
	.align		4
        /*0004*/ 	.word	0xffffffff
	.align		4
        /*0008*/ 	.word	index@(_ZN7cutlass13device_kernelINS_4gemm6kernel13GemmUniversalIN4cute5tupleIJiiiiEEENS1_10collective13CollectiveMmaINS1_35MainloopSm100TmaUmmaWarpSpecializedILi8ELi2ELi4ENS5_IJNS4_1CILi1EEESB_SB_EEEEENS5_IJNSA_ILi128EEENSA_ILi64EEESF_EEENS_10bfloat16_tENS5_IJlSB_lEEESH_SI_NS4_8TiledMMAINS4_8MMA_AtomIJNS4_20SM100_MMA_F16BF16_SSISH_SH_fLi128ELi64ELNS4_4UMMA5MajorE0ELSN_0ELNSM_7ScaleInE0ELSO_0EEEEEENS4_6LayoutISC_NS5_IJNSA_ILi0EEESS_SS_EEEEENS5_IJNS4_10UnderscoreESV_SV_EEEEENS4_13SM90_TMA_LOADENS4_14ComposedLayoutINS4_7SwizzleILi3ELi4ELi3EEENS4_18smem_ptr_flag_bitsILi16EEENSR_INS5_IJNSA_ILi8EEESF_EEENS5_IJSF_SB_EEEEEEEvNS4_8identityESY_S18_vS19_EENS_8epilogue10collective18CollectiveEpilogueINS1B_23Sm100TmaWarpSpecializedILi3ELi2ELi32ELb1ELb0EEEJSG_NS5_IJNSR_ISE_SB_EENSR_INSA_ILi32EEESB_EEEEESH_SI_SH_SI_NS1B_6fusion15FusionCallbacksIS1F_NS1K_17LinCombPerRowBiasISH_fSH_SH_fLi8ELNS_15FloatRoundStyleE2EEESG_S1J_JEEENS4_5SM1004TMEM4LOAD26SM100_TMEM_LOAD_32dp32b32xESY_NSZ_INS10_ILi2ELi4ELi3EEES13_NSR_INS5_IJS14_S1H_EEENS5_IJS1H_SB_EEEEEEENS4_39AutoVectorizingCopyWithAssumedAlignmentILi128EEENS4_14SM90_TMA_STOREES1Y_S20_S20_EEEvvEEEEvNT_6ParamsE)
	.align		4
        /*000c*/ 	.word	index@(__assertfail)
	.align		4
        /*0010*/ 	.word	0x00000000
	.align		4
        /*0014*/ 	.word	0xfffffffe
	.align		4
        /*0018*/ 	.word	0x00000000
	.align		4
        /*001c*/ 	.word	0xfffffffd
	.align		4
        /*0020*/ 	.word	0x00000000
	.align		4
        /*0024*/ 	.word	0xfffffffc


//--------------------- .nv.constant4             --------------------------
	.section	.nv.constant4,"a",@progbits
	.align	8
	.align		8
.nv.constant4:
        /*0000*/ 	.dword	__assertfail
	.align		8
        /*0008*/ 	.dword	__unnamed_1
	.align		8
        /*0010*/ 	.dword	__unnamed_2
	.align		8
        /*0018*/ 	.dword	_ZN39_INTERNAL_ded16250_4_k_cu_82d3bbed_33164cuda3std3__45__cpo5beginE
	.align		8
        /*0020*/ 	.dword	_ZN39_INTERNAL_ded16250_4_k_cu_82d3bbed_33164cuda3std3__45__cpo3endE
	.align		8
        /*0028*/ 	.dword	_ZN39_INTERNAL_ded16250_4_k_cu_82d3bbed_33164cuda3std3__45__cpo6cbeginE
	.align		8
        /*0030*/ 	.dword	_ZN39_INTERNAL_ded16250_4_k_cu_82d3bbed_33164cuda3std3__45__cpo4cendE
	.align		8
        /*0038*/ 	.dword	_ZN39_INTERNAL_ded16250_4_k_cu_82d3bbed_33164cuda3std3__441_GLOBAL__N__ded16250_4_k_cu_82d3bbed_33166ignoreE
	.align		8
        /*0040*/ 	.dword	_ZN39_INTERNAL_ded16250_4_k_cu_82d3bbed_33164cuda3std3__419piecewise_constructE
	.align		8
        /*0048*/ 	.dword	_ZN39_INTERNAL_ded16250_4_k_cu_82d3bbed_33164cuda3std3__48in_placeE
	.align		8
        /*0050*/ 	.dword	_ZN39_INTERNAL_ded16250_4_k_cu_82d3bbed_33164cuda3std6ranges3__45__cpo4swapE
	.align		8
        /*0058*/ 	.dword	_ZN39_INTERNAL_ded16250_4_k_cu_82d3bbed_33164cuda3std6ranges3__45__cpo9iter_moveE
	.align		8
        /*0060*/ 	.dword	_ZN39_INTERNAL_ded16250_4_k_cu_82d3bbed_33164cute7productE
	.align		8
        /*0068*/ 	.dword	_ZN39_INTERNAL_ded16250_4_k_cu_82d3bbed_33164cute1_E
	.align		8
        /*0070*/ 	.dword	$str$25
	.align		8
        /*0078*/ 	.dword	$str$26
	.align		8
        /*0080*/ 	.dword	$str$27
	.align		8
        /*0088*/ 	.dword	$str$28


//--------------------- .text._ZN7cutlass13device_kernelINS_4gemm6kernel13GemmUniversalIN4cute5tupleIJiiiiEEENS1_10collective13CollectiveMmaINS1_35MainloopSm100TmaUmmaWarpSpecializedILi8ELi2ELi4ENS5_IJNS4_1CILi1EEESB_SB_EEEEENS5_IJNSA_ILi128EEENSA_ILi64EEESF_EEENS_10bfloat16_tENS5_IJlSB_lEEESH_SI_NS4_8TiledMMAINS4_8MMA_AtomIJNS4_20SM100_MMA_F16BF16_SSISH_SH_fLi128ELi64ELNS4_4UMMA5MajorE0ELSN_0ELNSM_7ScaleInE0ELSO_0EEEEEENS4_6LayoutISC_NS5_IJNSA_ILi0EEESS_SS_EEEEENS5_IJNS4_10UnderscoreESV_SV_EEEEENS4_13SM90_TMA_LOADENS4_14ComposedLayoutINS4_7SwizzleILi3ELi4ELi3EEENS4_18smem_ptr_flag_bitsILi16EEENSR_INS5_IJNSA_ILi8EEESF_EEENS5_IJSF_SB_EEEEEEEvNS4_8identityESY_S18_vS19_EENS_8epilogue10collective18CollectiveEpilogueINS1B_23Sm100TmaWarpSpecializedILi3ELi2ELi32ELb1ELb0EEEJSG_NS5_IJNSR_ISE_SB_EENSR_INSA_ILi32EEESB_EEEEESH_SI_SH_SI_NS1B_6fusion15FusionCallbacksIS1F_NS1K_17LinCombPerRowBiasISH_fSH_SH_fLi8ELNS_15FloatRoundStyleE2EEESG_S1J_JEEENS4_5SM1004TMEM4LOAD26SM100_TMEM_LOAD_32dp32b32xESY_NSZ_INS10_ILi2ELi4ELi3EEES13_NSR_INS5_IJS14_S1H_EEENS5_IJS1H_SB_EEEEEEENS4_39AutoVectorizingCopyWithAssumedAlignmentILi128EEENS4_14SM90_TMA_STOREES1Y_S20_S20_EEEvvEEEEvNT_6ParamsE --------------------------
	.section	.text._ZN7cutlass13device_kernelINS_4gemm6kernel13GemmUniversalIN4cute5tupleIJiiiiEEENS1_10collective13CollectiveMmaINS1_35MainloopSm100TmaUmmaWarpSpecializedILi8ELi2ELi4ENS5_IJNS4_1CILi1EEESB_SB_EEEEENS5_IJNSA_ILi128EEENSA_ILi64EEESF_EEENS_10bfloat16_tENS5_IJlSB_lEEESH_SI_NS4_8TiledMMAINS4_8MMA_AtomIJNS4_20SM100_MMA_F16BF16_SSISH_SH_fLi128ELi64ELNS4_4UMMA5MajorE0ELSN_0ELNSM_7ScaleInE0ELSO_0EEEEEENS4_6LayoutISC_NS5_IJNSA_ILi0EEESS_SS_EEEEENS5_IJNS4_10UnderscoreESV_SV_EEEEENS4_13SM90_TMA_LOADENS4_14ComposedLayoutINS4_7SwizzleILi3ELi4ELi3EEENS4_18smem_ptr_flag_bitsILi16EEENSR_INS5_IJNSA_ILi8EEESF_EEENS5_IJSF_SB_EEEEEEEvNS4_8identityESY_S18_vS19_EENS_8epilogue10collective18CollectiveEpilogueINS1B_23Sm100TmaWarpSpecializedILi3ELi2ELi32ELb1ELb0EEEJSG_NS5_IJNSR_ISE_SB_EENSR_INSA_ILi32EEESB_EEEEESH_SI_SH_SI_NS1B_6fusion15FusionCallbacksIS1F_NS1K_17LinCombPerRowBiasISH_fSH_SH_fLi8ELNS_15FloatRoundStyleE2EEESG_S1J_JEEENS4_5SM1004TMEM4LOAD26SM100_TMEM_LOAD_32dp32b32xESY_NSZ_INS10_ILi2ELi4ELi3EEES13_NSR_INS5_IJS14_S1H_EEENS5_IJS1H_SB_EEEEEEENS4_39AutoVectorizingCopyWithAssumedAlignmentILi128EEENS4_14SM90_TMA_STOREES1Y_S20_S20_EEEvvEEEEvNT_6ParamsE,"ax",@progbits
	.align	128
.text._ZN7cutlass13device_kernelINS_4gemm6kernel13GemmUniversalIN4cute5tupleIJiiiiEEENS1_10collective13CollectiveMmaINS1_35MainloopSm100TmaUmmaWarpSpecializedILi8ELi2ELi4ENS5_IJNS4_1CILi1EEESB_SB_EEEEENS5_IJNSA_ILi128EEENSA_ILi64EEESF_EEENS_10bfloat16_tENS5_IJlSB_lEEESH_SI_NS4_8TiledMMAINS4_8MMA_AtomIJNS4_20SM100_MMA_F16BF16_SSISH_SH_fLi128ELi64ELNS4_4UMMA5MajorE0ELSN_0ELNSM_7ScaleInE0ELSO_0EEEEEENS4_6LayoutISC_NS5_IJNSA_ILi0EEESS_SS_EEEEENS5_IJNS4_10UnderscoreESV_SV_EEEEENS4_13SM90_TMA_LOADENS4_14ComposedLayoutINS4_7SwizzleILi3ELi4ELi3EEENS4_18smem_ptr_flag_bitsILi16EEENSR_INS5_IJNSA_ILi8EEESF_EEENS5_IJSF_SB_EEEEEEEvNS4_8identityESY_S18_vS19_EENS_8epilogue10collective18CollectiveEpilogueINS1B_23Sm100TmaWarpSpecializedILi3ELi2ELi32ELb1ELb0EEEJSG_NS5_IJNSR_ISE_SB_EENSR_INSA_ILi32EEESB_EEEEESH_SI_SH_SI_NS1B_6fusion15FusionCallbacksIS1F_NS1K_17LinCombPerRowBiasISH_fSH_SH_fLi8ELNS_15FloatRoundStyleE2EEESG_S1J_JEEENS4_5SM1004TMEM4LOAD26SM100_TMEM_LOAD_32dp32b32xESY_NSZ_INS10_ILi2ELi4ELi3EEES13_NSR_INS5_IJS14_S1H_EEENS5_IJS1H_SB_EEEEEEENS4_39AutoVectorizingCopyWithAssumedAlignmentILi128EEENS4_14SM90_TMA_STOREES1Y_S20_S20_EEEvvEEEEvNT_6ParamsE:
        .type           _ZN7cutlass13device_kernelINS_4gemm6kernel13GemmUniversalIN4cute5tupleIJiiiiEEENS1_10collective13CollectiveMmaINS1_35MainloopSm100TmaUmmaWarpSpecializedILi8ELi2ELi4ENS5_IJNS4_1CILi1EEESB_SB_EEEEENS5_IJNSA_ILi128EEENSA_ILi64EEESF_EEENS_10bfloat16_tENS5_IJlSB_lEEESH_SI_NS4_8TiledMMAINS4_8MMA_AtomIJNS4_20SM100_MMA_F16BF16_SSISH_SH_fLi128ELi64ELNS4_4UMMA5MajorE0ELSN_0ELNSM_7ScaleInE0ELSO_0EEEEEENS4_6LayoutISC_NS5_IJNSA_ILi0EEESS_SS_EEEEENS5_IJNS4_10UnderscoreESV_SV_EEEEENS4_13SM90_TMA_LOADENS4_14ComposedLayoutINS4_7SwizzleILi3ELi4ELi3EEENS4_18smem_ptr_flag_bitsILi16EEENSR_INS5_IJNSA_ILi8EEESF_EEENS5_IJSF_SB_EEEEEEEvNS4_8identityESY_S18_vS19_EENS_8epilogue10collective18CollectiveEpilogueINS1B_23Sm100TmaWarpSpecializedILi3ELi2ELi32ELb1ELb0EEEJSG_NS5_IJNSR_ISE_SB_EENSR_INSA_ILi32EEESB_EEEEESH_SI_SH_SI_NS1B_6fusion15FusionCallbacksIS1F_NS1K_17LinCombPerRowBiasISH_fSH_SH_fLi8ELNS_15FloatRoundStyleE2EEESG_S1J_JEEENS4_5SM1004TMEM4LOAD26SM100_TMEM_LOAD_32dp32b32xESY_NSZ_INS10_ILi2ELi4ELi3EEES13_NSR_INS5_IJS14_S1H_EEENS5_IJS1H_SB_EEEEEEENS4_39AutoVectorizingCopyWithAssumedAlignmentILi128EEENS4_14SM90_TMA_STOREES1Y_S20_S20_EEEvvEEEEvNT_6ParamsE,@function
        .size           _ZN7cutlass13device_kernelINS_4gemm6kernel13GemmUniversalIN4cute5tupleIJiiiiEEENS1_10collective13CollectiveMmaINS1_35MainloopSm100TmaUmmaWarpSpecializedILi8ELi2ELi4ENS5_IJNS4_1CILi1EEESB_SB_EEEEENS5_IJNSA_ILi128EEENSA_ILi64EEESF_EEENS_10bfloat16_tENS5_IJlSB_lEEESH_SI_NS4_8TiledMMAINS4_8MMA_AtomIJNS4_20SM100_MMA_F16BF16_SSISH_SH_fLi128ELi64ELNS4_4UMMA5MajorE0ELSN_0ELNSM_7ScaleInE0ELSO_0EEEEEENS4_6LayoutISC_NS5_IJNSA_ILi0EEESS_SS_EEEEENS5_IJNS4_10UnderscoreESV_SV_EEEEENS4_13SM90_TMA_LOADENS4_14ComposedLayoutINS4_7SwizzleILi3ELi4ELi3EEENS4_18smem_ptr_flag_bitsILi16EEENSR_INS5_IJNSA_ILi8EEESF_EEENS5_IJSF_SB_EEEEEEEvNS4_8identityESY_S18_vS19_EENS_8epilogue10collective18CollectiveEpilogueINS1B_23Sm100TmaWarpSpecializedILi3ELi2ELi32ELb1ELb0EEEJSG_NS5_IJNSR_ISE_SB_EENSR_INSA_ILi32EEESB_EEEEESH_SI_SH_SI_NS1B_6fusion15FusionCallbacksIS1F_NS1K_17LinCombPerRowBiasISH_fSH_SH_fLi8ELNS_15FloatRoundStyleE2EEESG_S1J_JEEENS4_5SM1004TMEM4LOAD26SM100_TMEM_LOAD_32dp32b32xESY_NSZ_INS10_ILi2ELi4ELi3EEES13_NSR_INS5_IJS14_S1H_EEENS5_IJS1H_SB_EEEEEEENS4_39AutoVectorizingCopyWithAssumedAlignmentILi128EEENS4_14SM90_TMA_STOREES1Y_S20_S20_EEEvvEEEEvNT_6ParamsE,(.L_x_167 - _ZN7cutlass13device_kernelINS_4gemm6kernel13GemmUniversalIN4cute5tupleIJiiiiEEENS1_10collective13CollectiveMmaINS1_35MainloopSm100TmaUmmaWarpSpecializedILi8ELi2ELi4ENS5_IJNS4_1CILi1EEESB_SB_EEEEENS5_IJNSA_ILi128EEENSA_ILi64EEESF_EEENS_10bfloat16_tENS5_IJlSB_lEEESH_SI_NS4_8TiledMMAINS4_8MMA_AtomIJNS4_20SM100_MMA_F16BF16_SSISH_SH_fLi128ELi64ELNS4_4UMMA5MajorE0ELSN_0ELNSM_7ScaleInE0ELSO_0EEEEEENS4_6LayoutISC_NS5_IJNSA_ILi0EEESS_SS_EEEEENS5_IJNS4_10UnderscoreESV_SV_EEEEENS4_13SM90_TMA_LOADENS4_14ComposedLayoutINS4_7SwizzleILi3ELi4ELi3EEENS4_18smem_ptr_flag_bitsILi16EEENSR_INS5_IJNSA_ILi8EEESF_EEENS5_IJSF_SB_EEEEEEEvNS4_8identityESY_S18_vS19_EENS_8epilogue10collective18CollectiveEpilogueINS1B_23Sm100TmaWarpSpecializedILi3ELi2ELi32ELb1ELb0EEEJSG_NS5_IJNSR_ISE_SB_EENSR_INSA_ILi32EEESB_EEEEESH_SI_SH_SI_NS1B_6fusion15FusionCallbacksIS1F_NS1K_17LinCombPerRowBiasISH_fSH_SH_fLi8ELNS_15FloatRoundStyleE2EEESG_S1J_JEEENS4_5SM1004TMEM4LOAD26SM100_TMEM_LOAD_32dp32b32xESY_NSZ_INS10_ILi2ELi4ELi3EEES13_NSR_INS5_IJS14_S1H_EEENS5_IJS1H_SB_EEEEEEENS4_39AutoVectorizingCopyWithAssumedAlignmentILi128EEENS4_14SM90_TMA_STOREES1Y_S20_S20_EEEvvEEEEvNT_6ParamsE)
        .other          _ZN7cutlass13device_kernelINS_4gemm6kernel13GemmUniversalIN4cute5tupleIJiiiiEEENS1_10collective13CollectiveMmaINS1_35MainloopSm100TmaUmmaWarpSpecializedILi8ELi2ELi4ENS5_IJNS4_1CILi1EEESB_SB_EEEEENS5_IJNSA_ILi128EEENSA_ILi64EEESF_EEENS_10bfloat16_tENS5_IJlSB_lEEESH_SI_NS4_8TiledMMAINS4_8MMA_AtomIJNS4_20SM100_MMA_F16BF16_SSISH_SH_fLi128ELi64ELNS4_4UMMA5MajorE0ELSN_0ELNSM_7ScaleInE0ELSO_0EEEEEENS4_6LayoutISC_NS5_IJNSA_ILi0EEESS_SS_EEEEENS5_IJNS4_10UnderscoreESV_SV_EEEEENS4_13SM90_TMA_LOADENS4_14ComposedLayoutINS4_7SwizzleILi3ELi4ELi3EEENS4_18smem_ptr_flag_bitsILi16EEENSR_INS5_IJNSA_ILi8EEESF_EEENS5_IJSF_SB_EEEEEEEvNS4_8identityESY_S18_vS19_EENS_8epilogue10collective18CollectiveEpilogueINS1B_23Sm100TmaWarpSpecializedILi3ELi2ELi32ELb1ELb0EEEJSG_NS5_IJNSR_ISE_SB_EENSR_INSA_ILi32EEESB_EEEEESH_SI_SH_SI_NS1B_6fusion15FusionCallbacksIS1F_NS1K_17LinCombPerRowBiasISH_fSH_SH_fLi8ELNS_15FloatRoundStyleE2EEESG_S1J_JEEENS4_5SM1004TMEM4LOAD26SM100_TMEM_LOAD_32dp32b32xESY_NSZ_INS10_ILi2ELi4ELi3EEES13_NSR_INS5_IJS14_S1H_EEENS5_IJS1H_SB_EEEEEEENS4_39AutoVectorizingCopyWithAssumedAlignmentILi128EEENS4_14SM90_TMA_STOREES1Y_S20_S20_EEEvvEEEEvNT_6ParamsE,@"STO_CUDA_ENTRY STV_DEFAULT"
_ZN7cutlass13device_kernelINS_4gemm6kernel13GemmUniversalIN4cute5tupleIJiiiiEEENS1_10collective13CollectiveMmaINS1_35MainloopSm100TmaUmmaWarpSpecializedILi8ELi2ELi4ENS5_IJNS4_1CILi1EEESB_SB_EEEEENS5_IJNSA_ILi128EEENSA_ILi64EEESF_EEENS_10bfloat16_tENS5_IJlSB_lEEESH_SI_NS4_8TiledMMAINS4_8MMA_AtomIJNS4_20SM100_MMA_F16BF16_SSISH_SH_fLi128ELi64ELNS4_4UMMA5MajorE0ELSN_0ELNSM_7ScaleInE0ELSO_0EEEEEENS4_6LayoutISC_NS5_IJNSA_ILi0EEESS_SS_EEEEENS5_IJNS4_10UnderscoreESV_SV_EEEEENS4_13SM90_TMA_LOADENS4_14ComposedLayoutINS4_7SwizzleILi3ELi4ELi3EEENS4_18smem_ptr_flag_bitsILi16EEENSR_INS5_IJNSA_ILi8EEESF_EEENS5_IJSF_SB_EEEEEEEvNS4_8identityESY_S18_vS19_EENS_8epilogue10collective18CollectiveEpilogueINS1B_23Sm100TmaWarpSpecializedILi3ELi2ELi32ELb1ELb0EEEJSG_NS5_IJNSR_ISE_SB_EENSR_INSA_ILi32EEESB_EEEEESH_SI_SH_SI_NS1B_6fusion15FusionCallbacksIS1F_NS1K_17LinCombPerRowBiasISH_fSH_SH_fLi8ELNS_15FloatRoundStyleE2EEESG_S1J_JEEENS4_5SM1004TMEM4LOAD26SM100_TMEM_LOAD_32dp32b32xESY_NSZ_INS10_ILi2ELi4ELi3EEES13_NSR_INS5_IJS14_S1H_EEENS5_IJS1H_SB_EEEEEEENS4_39AutoVectorizingCopyWithAssumedAlignmentILi128EEENS4_14SM90_TMA_STOREES1Y_S20_S20_EEEvvEEEEvNT_6ParamsE:
[----:B------:R-:W1:Y:S01]  /*0000*/  LDC R1, c[0x0][0x37c] ;  /* 0x0000df00ff017b82 */ /* 0x000e620000000800 */
[----:B------:R-:W2:Y:S01]  /*0010*/  S2R R0, SR_TID.X ;  /* 0x0000000000007919 */ /* 0x000ea20000002100 */
[----:B------:R-:W3:Y:S01]  /*0020*/  LDCU.64 UR6, c[0x0][0x890] ;  /* 0x00011200ff0677ac */ /* 0x000ee20008000a00 */
[----:B------:R-:W-:Y:S01]  /*0030*/  PRMT R98, RZ, 0x7610, R98 ;  /* 0x00007610ff627816 */ /* 0x000fe20000000062 */
[----:B------:R-:W4:Y:S01]  /*0040*/  LDCU.64 UR48, c[0x0][0x358] ;  /* 0x00006b00ff3077ac */ /* 0x000f220008000a00 */
[----:B------:R-:W-:Y:S02]  /*0050*/  ELECT P5, URZ, PT ;  /* 0x0000000000ff782f */ /* 0x000fe400038a0000 */
[----:B---3--:R-:W-:-:S04]  /*0060*/  ISETP.NE.U32.AND P0, PT, RZ, UR6, PT ;  /* 0x00000006ff007c0c */ /* 0x008fc8000bf05070 */
[----:B------:R-:W-:Y:S02]  /*0070*/  ISETP.NE.AND.EX P1, PT, RZ, UR7, PT, P0 ;  /* 0x00000007ff007c0c */ /* 0x000fe4000bf25300 */
[----:B--2---:R-:W-:-:S05]  /*0080*/  SHF.R.U32.HI R102, RZ, 0x5, R0 ;  /* 0x00000005ff667819 */ /* 0x004fca0000011600 */
[----:B------:R-:W2:Y:S02]  /*0090*/  SHFL.IDX PT, R2, R102, RZ, 0x1f ;  /* 0x00001fff66027589 */ /* 0x000ea400000e0000 */
[----:B--2---:R-:W-:-:S04]  /*00a0*/  R2UR UR8, R2 ;  /* 0x00000000020872ca */ /* 0x004fc800000e0000 */
[----:B-1--4-:R-:W-:Y:S05]  /*00b0*/  @P1 BRA `(.L_x_0) ;  /* 0x00000000002c1947 */ /* 0x012fea0003800000 */
[----:B------:R-:W1:Y:S02]  /*00c0*/  LDCU.64 UR4, c[0x0][0x888] ;  /* 0x00011100ff0477ac */ /* 0x000e640008000a00 */
[----:B-1----:R-:W-:-:S04]  /*00d0*/  UISETP.NE.U32.AND UP0, UPT, UR4, URZ, UPT ;  /* 0x000000ff0400728c */ /* 0x002fc8000bf05070 */
[----:B------:R-:W-:-:S09]  /*00e0*/  UISETP.NE.AND.EX UP0, UPT, UR5, URZ, UPT, UP0 ;  /* 0x000000ff0500728c */ /* 0x000fd2000bf05300 */
[----:B------:R-:W-:Y:S05]  /*00f0*/  BRA.U !UP0, `(.L_x_1) ;  /* 0x0000000108107547 */ /* 0x000fea000b800000 */
[----:B------:R-:W1:Y:S02]  /*0100*/  LDC.64 R48, c[0x0][0x888] ;  /* 0x00022200ff307b82 */ /* 0x000e640000000a00 */
[----:B-1----:R1:W5:Y:S01]  /*0110*/  LDG.E R48, desc[UR48][R48.64] ;  /* 0x0000003030307981 */ /* 0x002362000c1e1900 */
[----:B------:R-:W-:Y:S01]  /*0120*/  HFMA2 R98, -RZ, RZ, 0, 5.9604644775390625e-08 ;  /* 0x00000001ff627431 */ /* 0x000fe200000001ff */
[----:B------:R-:W-:Y:S05]  /*0130*/  BRA `(.L_x_0) ;  /* 0x00000000000c7947 */ /* 0x000fea0003800000 */
.L_x_1:
[----:B------:R-:W1:Y:S01]  /*0140*/  LDCU UR4, c[0x0][0x880] ;  /* 0x00011000ff0477ac */ /* 0x000e620008000800 */
[----:B------:R-:W-:Y:S01]  /*0150*/  HFMA2 R98, -RZ, RZ, 0, 5.9604644775390625e-08 ;  /* 0x00000001ff627431 */ /* 0x000fe200000001ff */
[----:B-1----:R-:W-:-:S07]  /*0160*/  MOV R48, UR4 ;  /* 0x0000000400307c02 */ /* 0x002fce0008000f00 */
.L_x_0:
[----:B------:R-:W2:Y:S02]  /*0170*/  LDCU.64 UR4, c[0x0][0x8b0] ;  /* 0x00011600ff0477ac */ /* 0x000ea40008000a00 */
[----:B--2---:R-:W-:-:S04]  /*0180*/  UISETP.NE.U32.AND UP0, UPT, UR4, URZ, UPT ;  /* 0x000000ff0400728c */ /* 0x004fc8000bf05070 */
[----:B------:R-:W-:-:S09]  /*0190*/  UISETP.NE.AND.EX UP0, UPT, UR5, URZ, UPT, UP0 ;  /* 0x000000ff0500728c */ /* 0x000fd2000bf05300 */
[----:B------:R-:W-:Y:S05]  /*01a0*/  BRA.U UP0, `(.L_x_2) ;  /* 0x0000000100247547 */ /* 0x000fea000b800000 */
[----:B------:R-:W2:Y:S02]  /*01b0*/  LDCU.64 UR4, c[0x0][0x8a8] ;  /* 0x00011500ff0477ac */ /* 0x000ea40008000a00 */
[----:B--2---:R-:W-:-:S04]  /*01c0*/  UISETP.NE.U32.AND UP0, UPT, UR4, URZ, UPT ;  /* 0x000000ff0400728c */ /* 0x004fc8000bf05070 */
[----:B------:R-:W-:-:S09]  /*01d0*/  UISETP.NE.AND.EX UP0, UPT, UR5, URZ, UPT, UP0 ;  /* 0x000000ff0500728c */ /* 0x000fd2000bf05300 */
[----:B------:R-:W-:Y:S05]  /*01e0*/  BRA.U !UP0, `(.L_x_3) ;  /* 0x00000001080c7547 */ /* 0x000fea000b800000 */
[----:B------:R-:W2:Y:S02]  /*01f0*/  LDC.64 R2, c[0x0][0x8a8] ;  /* 0x00022a00ff027b82 */ /* 0x000ea40000000a00 */
[----:B--2---:R2:W5:Y:S01]  /*0200*/  LDG.E R47, desc[UR48][R2.64] ;  /* 0x00000030022f7981 */ /* 0x004562000c1e1900 */
[----:B------:R-:W-:Y:S05]  /*0210*/  BRA `(.L_x_2) ;  /* 0x0000000000087947 */ /* 0x000fea0003800000 */
.L_x_3:
[----:B------:R-:W2:Y:S02]  /*0220*/  LDCU UR4, c[0x0][0x8a0] ;  /* 0x00011400ff0477ac */ /* 0x000ea40008000800 */
[----:B--2---:R-:W-:Y:S02]  /*0230*/  MOV R47, UR4 ;  /* 0x00000004002f7c02 */ /* 0x004fe40008000f00 */
.L_x_2:
[----:B--2---:R-:W-:Y:S01]  /*0240*/  IMAD.U32 R2, RZ, RZ, UR8 ;  /* 0x00000008ff027e24 */ /* 0x004fe2000f8e00ff */
[----:B------:R-:W-:Y:S04]  /*0250*/  BSSY.RECONVERGENT B0, `(.L_x_4) ;  /* 0x000000c000007945 */ /* 0x000fe80003800200 */
[C---:B------:R-:W-:Y:S02]  /*0260*/  ISETP.NE.OR P2, PT, R2.reuse, 0x1, !P5 ;  /* 0x000000010200780c */ /* 0x040fe40006f45670 */
[----:B------:R-:W-:-:S11]  /*0270*/  ISETP.NE.OR P1, PT, R2, 0x3, !P5 ;  /* 0x000000030200780c */ /* 0x000fd60006f25670 */
[----:B------:R-:W-:Y:S05]  /*0280*/  @P2 BRA `(.L_x_5) ;  /* 0x0000000000202947 */ /* 0x000fea0003800000 */
[----:B------:R-:W2:Y:S02]  /*0290*/  LDCU.64 UR4, c[0x0][0x348] ;  /* 0x00006900ff0477ac */ /* 0x000ea40008000a00 */
[----:B--2---:R-:W-:Y:S02]  /*02a0*/  UIADD3 UR10, UP1, UPT, UR4, 0x80, URZ ;  /* 0x00000080040a7890 */ /* 0x004fe4000ff3e0ff */
[----:B------:R-:W-:Y:S02]  /*02b0*/  UIADD3 UR4, UP0, UPT, UR4, 0x180, URZ ;  /* 0x0000018004047890 */ /* 0x000fe4000ff1e0ff */
[----:B------:R-:W-:Y:S02]  /*02c0*/  UIADD3.X UR11, UPT, UPT, URZ, UR5, URZ, UP1, !UPT ;  /* 0x00000005ff0b7290 */ /* 0x000fe40008ffe4ff */
[----:B------:R-:W-:-:S07]  /*02d0*/  UIADD3.X UR5, UPT, UPT, URZ, UR5, URZ, UP0, !UPT ;  /* 0x00000005ff057290 */ /* 0x000fce00087fe4ff */
[----:B------:R2:W-:Y:S02]  /*02e0*/  UTMACCTL.PF [UR10] ;  /* 0x000000000a0079b9 */ /* 0x0005e40008040000 */
[----:B------:R2:W-:Y:S02]  /*02f0*/  UTMACCTL.PF [UR4] ;  /* 0x00000000040079b9 */ /* 0x0005e40008040000 */
[----:B--2---:R-:W-:Y:S01]  /*0300*/  NOP ;  /* 0x0000000000007918 */ /* 0x004fe20000000000 */
.L_x_5:
[----:B------:R-:W-:Y:S05]  /*0310*/  BSYNC.RECONVERGENT B0 ;  /* 0x0000000000007941 */ /* 0x000fea0003800200 */
.L_x_4:
[----:B------:R-:W-:Y:S04]  /*0320*/  BSSY.RECONVERGENT B0, `(.L_x_6) ;  /* 0x000000a000007945 */ /* 0x000fe80003800200 */
        /* <DEDUP_REMOVED lines=9> */
.L_x_7:
[----:B------:R-:W-:Y:S05]  /*03c0*/  BSYNC.RECONVERGENT B0 ;  /* 0x0000000000007941 */ /* 0x000fea0003800200 */
.L_x_6:
[----:B------:R-:W2:Y:S01]  /*03d0*/  LDCU.64 UR4, c[0x0][0x888] ;  /* 0x00011100ff0477ac */ /* 0x000ea20008000a00 */
[----:B------:R-:W-:Y:S01]  /*03e0*/  ISETP.NE.AND.EX P0, PT, RZ, UR7, PT, P0 ;  /* 0x00000007ff007c0c */ /* 0x000fe2000bf05300 */
[----:B------:R-:W-:Y:S02]  /*03f0*/  UPLOP3.LUT UP1, UPT, UPT, UPT, UPT, 0x80, 0x8 ;  /* 0x000000000008789c */ /* 0x000fe40003f2f070 */
[----:B--2---:R-:W-:-:S04]  /*0400*/  UISETP.NE.U32.AND UP4, UPT, UR4, URZ, UPT ;  /* 0x000000ff0400728c */ /* 0x004fc8000bf85070 */
[----:B------:R-:W-:-:S06]  /*0410*/  UISETP.NE.AND.EX UP4, UPT, UR5, URZ, UPT, UP4 ;  /* 0x000000ff0500728c */ /* 0x000fcc000bf85340 */
[----:B------:R-:W-:-:S13]  /*0420*/  PLOP3.LUT P1, PT, PT, PT, UP4, 0x80, 0x8 ;  /* 0x000000000008781c */ /* 0x000fda0003f2f048 */
[----:B------:R-:W-:Y:S05]  /*0430*/  @P1 BRA P0, `(.L_x_8) ;  /* 0x0000000000201947 */ /* 0x000fea0000000000 */
[----:B------:R-:W-:Y:S01]  /*0440*/  UISETP.NE.U32.AND UP1, UPT, UR6, URZ, UPT ;  /* 0x000000ff0600728c */ /* 0x000fe2000bf25070 */
[----:B-----5:R-:W-:Y:S01]  /*0450*/  FSETP.NEU.AND P0, PT, R48, RZ, PT ;  /* 0x000000ff3000720b */ /* 0x020fe20003f0d000 */
[----:B------:R-:W-:Y:S02]  /*0460*/  USEL UR4, URZ, 0xffffffff, UP4 ;  /* 0xffffffffff047887 */ /* 0x000fe4000a000000 */
[----:B------:R-:W-:-:S10]  /*0470*/  UISETP.NE.AND.EX UP1, UPT, UR7, URZ, UPT, UP1 ;  /* 0x000000ff0700728c */ /* 0x000fd4000bf25310 */
[----:B------:R-:W-:Y:S01]  /*0480*/  VOTEU.ANY UP0, P0 ;  /* 0x0000000000ff7886 */ /* 0x000fe20000000100 */
[----:B------:R-:W-:-:S04]  /*0490*/  @!UP1 USEL UR4, URZ, 0xffffffff, UP0 ;  /* 0xffffffffff049887 */ /* 0x000fc80008000000 */
[----:B------:R-:W-:-:S04]  /*04a0*/  ULOP3.LUT UR4, UR4, 0x1, URZ, 0xc0, !UPT ;  /* 0x0000000104047892 */ /* 0x000fc8000f8ec0ff */
[----:B------:R-:W-:-:S11]  /*04b0*/  UISETP.NE.U32.AND UP1, UPT, UR4, 0x1, UPT ;  /* 0x000000010400788c */ /* 0x000fd6000bf25070 */
.L_x_8:
[----:B------:R-:W2:Y:S01]  /*04c0*/  SHFL.IDX PT, R3, R102, RZ, 0x1f ;  /* 0x00001fff66037589 */ /* 0x000ea200000e0000 */
[----:B------:R-:W-:-:S04]  /*04d0*/  UISETP.NE.AND UP0, UPT, UR8, 0x2, UPT ;  /* 0x000000020800788c */ /* 0x000fc8000bf05270 */
[----:B------:R-:W-:Y:S01]  /*04e0*/  USEL UR14, URZ, 0x1, UP0 ;  /* 0x00000001ff0e7887 */ /* 0x000fe20008000000 */
[----:B--2---:R-:W-:-:S13]  /*04f0*/  ISETP.NE.AND P0, PT, R3, RZ, PT ;  /* 0x000000ff0300720c */ /* 0x004fda0003f05270 */
[----:B------:R-:W-:Y:S05]  /*0500*/  @P0 BRA `(.L_x_9) ;  /* 0x0000000000680947 */ /* 0x000fea0003800000 */
[----:B------:R-:W2:Y:S01]  /*0510*/  S2UR UR5, SR_CgaCtaId ;  /* 0x00000000000579c3 */ /* 0x000ea20000008800 */
[----:B------:R-:W-:Y:S01]  /*0520*/  UMOV UR6, 0x400 ;  /* 0x0000040000067882 */ /* 0x000fe20000000000 */
[----:B------:R-:W-:Y:S01]  /*0530*/  UMOV UR4, 0x1 ;  /* 0x0000000100047882 */ /* 0x000fe20000000000 */
[----:B------:R-:W-:Y:S01]  /*0540*/  ELECT P0, URZ, PT ;  /* 0x0000000000ff782f */ /* 0x000fe20003800000 */
[----:B--2---:R-:W-:Y:S02]  /*0550*/  ULEA UR5, UR5, UR6, 0x18 ;  /* 0x0000000605057291 */ /* 0x004fe4000f8ec0ff */
[----:B------:R-:W-:-:S04]  /*0560*/  UIADD3 UR6, UPT, UPT, -UR4, 0x100000, URZ ;  /* 0x0010000004067890 */ /* 0x000fc8000fffe1ff */
[----:B------:R-:W-:Y:S02]  /*0570*/  USHF.L.U32 UR7, UR6, 0xb, URZ ;  /* 0x0000000b06077899 */ /* 0x000fe400080006ff */
[----:B------:R-:W-:Y:S01]  /*0580*/  USHF.L.U32 UR6, UR6, 0x1, URZ ;  /* 0x0000000106067899 */ /* 0x000fe200080006ff */
[----:B------:R-:W2:Y:S11]  /*0590*/  FENCE.VIEW.ASYNC.S ;  /* 0x00000000000073c6 */ /* 0x000eb60000000000 */
[----:B--2---:R2:W3:Y:S01]  /*05a0*/  SYNCS.EXCH.64 URZ, [UR5], UR6 ;  /* 0x0000000605ff75b2 */ /* 0x0044e20008000100 */
[----:B------:R2:W4:Y:S01]  /*05b0*/  SYNCS.EXCH.64 URZ, [UR5+0x40], UR6 ;  /* 0x0000400605ff75b2 */ /* 0x0005220008000100 */
[----:B------:R2:W1:Y:S01]  /*05c0*/  SYNCS.EXCH.64 URZ, [UR5+0x8], UR6 ;  /* 0x0000080605ff75b2 */ /* 0x0004620008000100 */
        /* <DEDUP_REMOVED lines=12> */
[----:B------:R2:W1:Y:S02]  /*0690*/  SYNCS.EXCH.64 URZ, [UR5+0x78], UR6 ;  /* 0x0000780605ff75b2 */ /* 0x0004640008000100 */
[----:B--2---:R-:W-:Y:S01]  /*06a0*/  NOP ;  /* 0x0000000000007918 */ /* 0x004fe20000000000 */
.L_x_9:
[----:B------:R-:W2:Y:S01]  /*06b0*/  SHFL.IDX PT, R3, R102, RZ, 0x1f ;  /* 0x00001fff66037589 */ /* 0x000ea200000e0000 */
[----:B------:R-:W-:Y:S01]  /*06c0*/  NOP ;  /* 0x0000000000007918 */ /* 0x000fe20000000000 */
[----:B--2---:R-:W-:-:S13]  /*06d0*/  ISETP.NE.AND P0, PT, R3, 0x1, PT ;  /* 0x000000010300780c */ /* 0x004fda0003f05270 */
[----:B------:R-:W-:Y:S05]  /*06e0*/  @P0 BRA `(.L_x_10) ;  /* 0x0000000000500947 */ /* 0x000fea0003800000 */
[----:B------:R-:W2:Y:S01]  /*06f0*/  S2UR UR6, SR_CgaCtaId ;  /* 0x00000000000679c3 */ /* 0x000ea20000008800 */
[----:B------:R-:W-:Y:S01]  /*0700*/  UMOV UR7, 0x400 ;  /* 0x0000040000077882 */ /* 0x000fe20000000000 */
[----:B------:R-:W-:Y:S01]  /*0710*/  UMOV UR5, 0x20 ;  /* 0x0000002000057882 */ /* 0x000fe20000000000 */
[----:B------:R-:W-:Y:S01]  /*0720*/  UMOV UR4, 0x80 ;  /* 0x0000008000047882 */ /* 0x000fe20000000000 */
[----:B------:R-:W-:-:S04]  /*0730*/  UIADD3 UR10, UPT, UPT, -UR5, 0x100000, URZ ;  /* 0x00100000050a7890 */ /* 0x000fc8000fffe1ff */
[----:B------:R-:W-:Y:S02]  /*0740*/  USHF.L.U32 UR11, UR10, 0xb, URZ ;  /* 0x0000000b0a0b7899 */ /* 0x000fe400080006ff */
[----:B------:R-:W-:Y:S02]  /*0750*/  USHF.L.U32 UR10, UR10, 0x1, URZ ;  /* 0x000000010a0a7899 */ /* 0x000fe400080006ff */
[----:B------:R-:W-:-:S04]  /*0760*/  UIADD3 UR4, UPT, UPT, -UR4, 0x100000, URZ ;  /* 0x0010000004047890 */ /* 0x000fc8000fffe1ff */
[----:B------:R-:W-:Y:S02]  /*0770*/  USHF.L.U32 UR5, UR4, 0xb, URZ ;  /* 0x0000000b04057899 */ /* 0x000fe400080006ff */
[----:B------:R-:W-:Y:S01]  /*0780*/  USHF.L.U32 UR4, UR4, 0x1, URZ ;  /* 0x0000000104047899 */ /* 0x000fe200080006ff */
[----:B------:R-:W-:Y:S01]  /*0790*/  ELECT P0, URZ, PT ;  /* 0x0000000000ff782f */ /* 0x000fe20003800000 */
[----:B--2---:R-:W-:Y:S01]  /*07a0*/  ULEA UR6, UR6, UR7, 0x18 ;  /* 0x0000000706067291 */ /* 0x004fe2000f8ec0ff */
[----:B------:R-:W2:Y:S11]  /*07b0*/  FENCE.VIEW.ASYNC.S ;  /* 0x00000000000073c6 */ /* 0x000eb60000000000 */
[----:B--2---:R2:W1:Y:S01]  /*07c0*/  SYNCS.EXCH.64 URZ, [UR6+0x80], UR10 ;  /* 0x0000800a06ff75b2 */ /* 0x0044620008000100 */
[----:B------:R2:W1:Y:S01]  /*07d0*/  SYNCS.EXCH.64 URZ, [UR6+0x98], UR4 ;  /* 0x0000980406ff75b2 */ /* 0x0004620008000100 */
[----:B------:R2:W1:Y:S01]  /*07e0*/  SYNCS.EXCH.64 URZ, [UR6+0x88], UR10 ;  /* 0x0000880a06ff75b2 */ /* 0x0004620008000100 */
[----:B------:R2:W1:Y:S01]  /*07f0*/  SYNCS.EXCH.64 URZ, [UR6+0xa0], UR4 ;  /* 0x0000a00406ff75b2 */ /* 0x0004620008000100 */
[----:B------:R2:W1:Y:S01]  /*0800*/  SYNCS.EXCH.64 URZ, [UR6+0x90], UR10 ;  /* 0x0000900a06ff75b2 */ /* 0x0004620008000100 */
[----:B------:R2:W1:Y:S01]  /*0810*/  SYNCS.EXCH.64 URZ, [UR6+0xa8], UR4 ;  /* 0x0000a80406ff75b2 */ /* 0x0004620008000100 */
[----:B------:R-:W-:Y:S01]  /*0820*/  NOP ;  /* 0x0000000000007918 */ /* 0x000fe20000000000 */
.L_x_10:
[----:B------:R-:W3:Y:S01]  /*0830*/  SHFL.IDX PT, R3, R102, RZ, 0x1f ;  /* 0x00001fff66037589 */ /* 0x000ee200000e0000 */
[----:B------:R-:W-:Y:S01]  /*0840*/  NOP ;  /* 0x0000000000007918 */ /* 0x000fe20000000000 */
[----:B---3--:R-:W-:-:S13]  /*0850*/  ISETP.NE.AND P0, PT, R3, 0x3, PT ;  /* 0x000000030300780c */ /* 0x008fda0003f05270 */
[----:B------:R-:W-:Y:S05]  /*0860*/  @P0 BRA `(.L_x_11) ;  /* 0x0000000000300947 */ /* 0x000fea0003800000 */
[----:B--2---:R-:W2:Y:S01]  /*0870*/  S2UR UR5, SR_CgaCtaId ;  /* 0x00000000000579c3 */ /* 0x004ea20000008800 */
        /* <DEDUP_REMOVED lines=8> */
[----:B--2---:R3:W2:Y:S01]  /*0900*/  SYNCS.EXCH.64 URZ, [UR5+0xb0], UR6 ;  /* 0x0000b00605ff75b2 */ /* 0x0046a20008000100 */
[----:B------:R3:W1:Y:S02]  /*0910*/  SYNCS.EXCH.64 URZ, [UR5+0xb8], UR6 ;  /* 0x0000b80605ff75b2 */ /* 0x0006640008000100 */
[----:B---3--:R-:W-:Y:S01]  /*0920*/  NOP ;  /* 0x0000000000007918 */ /* 0x008fe20000000000 */
.L_x_11:
[----:B------:R-:W3:Y:S01]  /*0930*/  SHFL.IDX PT, R3, R102, RZ, 0x1f ;  /* 0x00001fff66037589 */ /* 0x000ee200000e0000 */
[----:B------:R-:W-:Y:S01]  /*0940*/  NOP ;  /* 0x0000000000007918 */ /* 0x000fe20000000000 */
[----:B---3--:R-:W-:-:S13]  /*0950*/  ISETP.NE.AND P0, PT, R3, 0x4, PT ;  /* 0x000000040300780c */ /* 0x008fda0003f05270 */
[----:B------:R-:W-:Y:S05]  /*0960*/  @P0 BRA `(.L_x_12) ;  /* 0x00000000004c0947 */ /* 0x000fea0003800000 */
[----:B--2---:R-:W2:Y:S01]  /*0970*/  S2UR UR5, SR_CgaCtaId ;  /* 0x00000000000579c3 */ /* 0x004ea20000008800 */
[----:B------:R-:W-:Y:S01]  /*0980*/  UMOV UR7, 0x100 ;  /* 0x0000010000077882 */ /* 0x000fe20000000000 */
[----:B------:R-:W-:Y:S01]  /*0990*/  UMOV UR6, 0x400 ;  /* 0x0000040000067882 */ /* 0x000fe20000000000 */
[----:B------:R-:W-:Y:S01]  /*09a0*/  USEL UR7, UR7, 0xe0, UP1 ;  /* 0x000000e007077887 */ /* 0x000fe20008800000 */
[----:B------:R-:W-:Y:S01]  /*09b0*/  UMOV UR4, 0x1 ;  /* 0x0000000100047882 */ /* 0x000fe20000000000 */
[----:B------:R-:W-:Y:S01]  /*09c0*/  ELECT P0, URZ, PT ;  /* 0x0000000000ff782f */ /* 0x000fe20003800000 */
[----:B------:R-:W-:-:S04]  /*09d0*/  UIADD3 UR10, UPT, UPT, -UR4, 0x100000, URZ ;  /* 0x00100000040a7890 */ /* 0x000fc8000fffe1ff */
[----:B------:R-:W-:Y:S02]  /*09e0*/  USHF.L.U32 UR11, UR10, 0xb, URZ ;  /* 0x0000000b0a0b7899 */ /* 0x000fe400080006ff */
[----:B------:R-:W-:Y:S02]  /*09f0*/  USHF.L.U32 UR10, UR10, 0x1, URZ ;  /* 0x000000010a0a7899 */ /* 0x000fe400080006ff */
[----:B--2---:R-:W-:Y:S02]  /*0a00*/  ULEA UR5, UR5, UR6, 0x18 ;  /* 0x0000000605057291 */ /* 0x004fe4000f8ec0ff */
[----:B------:R-:W-:-:S04]  /*0a10*/  UIADD3 UR6, UPT, UPT, -UR7, 0x100000, URZ ;  /* 0x0010000007067890 */ /* 0x000fc8000fffe1ff */
[----:B------:R-:W-:Y:S02]  /*0a20*/  USHF.L.U32 UR7, UR6, 0xb, URZ ;  /* 0x0000000b06077899 */ /* 0x000fe400080006ff */
[----:B------:R-:W-:Y:S01]  /*0a30*/  USHF.L.U32 UR6, UR6, 0x1, URZ ;  /* 0x0000000106067899 */ /* 0x000fe200080006ff */
[----:B------:R-:W2:Y:S03]  /*0a40*/  FENCE.VIEW.ASYNC.S ;  /* 0x00000000000073c6 */ /* 0x000ea60000000000 */
[----:B--2---:R3:W2:Y:S08]  /*0a50*/  SYNCS.EXCH.64 URZ, [UR5+0xc0], UR10 ;  /* 0x0000c00a05ff75b2 */ /* 0x0046b00008000100 */
[----:B------:R3:W1:Y:S01]  /*0a60*/  SYNCS.EXCH.64 URZ, [UR5+0xd0], UR6 ;  /* 0x0000d00605ff75b2 */ /* 0x0006620008000100 */
[----:B------:R3:W1:Y:S01]  /*0a70*/  SYNCS.EXCH.64 URZ, [UR5+0xc8], UR10 ;  /* 0x0000c80a05ff75b2 */ /* 0x0006620008000100 */
[----:B------:R3:W1:Y:S02]  /*0a80*/  SYNCS.EXCH.64 URZ, [UR5+0xd8], UR6 ;  /* 0x0000d80605ff75b2 */ /* 0x0006640008000100 */
[----:B---3--:R-:W-:Y:S01]  /*0a90*/  NOP ;  /* 0x0000000000007918 */ /* 0x008fe20000000000 */
.L_x_12:
[----:B------:R-:W3:Y:S01]  /*0aa0*/  SHFL.IDX PT, R3, R102, RZ, 0x1f ;  /* 0x00001fff66037589 */ /* 0x000ee200000e0000 */
[----:B------:R-:W-:Y:S01]  /*0ab0*/  NOP ;  /* 0x0000000000007918 */ /* 0x000fe20000000000 */
[----:B---3--:R-:W-:-:S13]  /*0ac0*/  ISETP.NE.AND P0, PT, R3, 0x5, PT ;  /* 0x000000050300780c */ /* 0x008fda0003f05270 */
[----:B------:R-:W-:Y:S05]  /*0ad0*/  @P0 BRA `(.L_x_13) ;  /* 0x0000000000580947 */ /* 0x000fea0003800000 */
[----:B--2---:R-:W2:Y:S01]  /*0ae0*/  S2UR UR6, SR_CgaCtaId ;  /* 0x00000000000679c3 */ /* 0x004ea20000008800 */
        /* <DEDUP_REMOVED lines=12> */
[----:B--2---:R3:W2:Y:S01]  /*0bb0*/  SYNCS.EXCH.64 URZ, [UR6+0xe0], UR10 ;  /* 0x0000e00a06ff75b2 */ /* 0x0046a20008000100 */
[----:B------:R3:W1:Y:S01]  /*0bc0*/  SYNCS.EXCH.64 URZ, [UR6+0x100], UR4 ;  /* 0x0001000406ff75b2 */ /* 0x0006620008000100 */
[----:B------:R3:W1:Y:S01]  /*0bd0*/  SYNCS.EXCH.64 URZ, [UR6+0xe8], UR10 ;  /* 0x0000e80a06ff75b2 */ /* 0x0006620008000100 */
[----:B------:R3:W1:Y:S01]  /*0be0*/  SYNCS.EXCH.64 URZ, [UR6+0x108], UR4 ;  /* 0x0001080406ff75b2 */ /* 0x0006620008000100 */
[----:B------:R3:W1:Y:S01]  /*0bf0*/  SYNCS.EXCH.64 URZ, [UR6+0xf0], UR10 ;  /* 0x0000f00a06ff75b2 */ /* 0x0006620008000100 */
[----:B------:R3:W1:Y:S01]  /*0c00*/  SYNCS.EXCH.64 URZ, [UR6+0x110], UR4 ;  /* 0x0001100406ff75b2 */ /* 0x0006620008000100 */
[----:B------:R3:W1:Y:S01]  /*0c10*/  SYNCS.EXCH.64 URZ, [UR6+0xf8], UR10 ;  /* 0x0000f80a06ff75b2 */ /* 0x0006620008000100 */
[----:B------:R3:W1:Y:S02]  /*0c20*/  SYNCS.EXCH.64 URZ, [UR6+0x118], UR4 ;  /* 0x0001180406ff75b2 */ /* 0x0006640008000100 */
[----:B---3--:R-:W-:Y:S01]  /*0c30*/  NOP ;  /* 0x0000000000007918 */ /* 0x008fe20000000000 */
.L_x_13:
        /* <DEDUP_REMOVED lines=14> */
[----:B------:R3:W1:Y:S01]  /*0d20*/  SYNCS.EXCH.64 URZ, [UR5+0x130], UR6 ;  /* 0x0001300605ff75b2 */ /* 0x0006620008000100 */
[----:B------:R3:W1:Y:S01]  /*0d30*/  SYNCS.EXCH.64 URZ, [UR5+0x128], UR6 ;  /* 0x0001280605ff75b2 */ /* 0x0006620008000100 */
[----:B------:R3:W1:Y:S02]  /*0d40*/  SYNCS.EXCH.64 URZ, [UR5+0x138], UR6 ;  /* 0x0001380605ff75b2 */ /* 0x0006640008000100 */
[----:B---3--:R-:W-:Y:S01]  /*0d50*/  NOP ;  /* 0x0000000000007918 */ /* 0x008fe20000000000 */
.L_x_14:
[----:B--2---:R-:W2:Y:S01]  /*0d60*/  S2UR UR5, SR_CTAID.X ;  /* 0x00000000000579c3 */ /* 0x004ea20000002500 */
[----:B------:R-:W-:-:S05]  /*0d70*/  CS2R.32 R97, SR_CgaSize ;  /* 0x0000000000617805 */ /* 0x000fca0000008a00 */
[----:B------:R-:W-:-:S05]  /*0d80*/  IMAD R97, R97, -0xa0, RZ ;  /* 0xffffff6061617824 */ /* 0x000fca00078e02ff */
[----:B------:R-:W-:-:S14]  /*0d90*/  R2UR UR7, R97 ;  /* 0x00000000610772ca */ /* 0x000fdc00000e0000 */
[----:B------:R-:W3:Y:S01]  /*0da0*/  LDCU UR7, c[0x0][UR7+0x2b0] ;  /* 0x00005600070777ac */ /* 0x000ee20008000800 */
[----:B------:R-:W-:Y:S01]  /*0db0*/  NOP ;  /* 0x0000000000007918 */ /* 0x000fe20000000000 */
[----:B------:R-:W-:-:S05]  /*0dc0*/  CS2R.32 R97, SR_CgaSize ;  /* 0x0000000000617805 */ /* 0x000fca0000008a00 */
[----:B------:R-:W-:-:S05]  /*0dd0*/  IMAD R97, R97, -0xa0, RZ ;  /* 0xffffff6061617824 */ /* 0x000fca00078e02ff */
[----:B------:R-:W-:-:S14]  /*0de0*/  R2UR UR6, R97 ;  /* 0x00000000610672ca */ /* 0x000fdc00000e0000 */
[----:B------:R-:W4:Y:S01]  /*0df0*/  LDCU UR6, c[0x0][UR6+0x2b4] ;  /* 0x00005680060677ac */ /* 0x000f220008000800 */
[----:B------:R-:W1:Y:S08]  /*0e00*/  S2UR UR4, SR_CTAID.Y ;  /* 0x00000000000479c3 */ /* 0x000e700000002600 */
[----:B------:R-:W4:Y:S01]  /*0e10*/  LDC R13, c[0x0][0xb24] ;  /* 0x0002c900ff0d7b82 */ /* 0x000f220000000800 */
[----:B--2---:R-:W-:-:S02]  /*0e20*/  I2FP.F32.U32 R97, UR5 ;  /* 0x0000000500617c45 */ /* 0x004fc40008201000 */
[----:B------:R-:W-:-:S05]  /*0e30*/  CS2R.32 R4, SR_CgaSize ;  /* 0x0000000000047805 */ /* 0x000fca0000008a00 */
[----:B------:R-:W-:-:S06]  /*0e40*/  IMAD R4, R4, -0xa0, RZ ;  /* 0xffffff6004047824 */ /* 0x000fcc00078e02ff */
[----:B------:R-:W2:Y:S01]  /*0e50*/  LDC R4, c[0x0][R4+0x2a0] ;  /* 0x0000a80004047b82 */ /* 0x000ea20000000800 */
[----:B---3--:R-:W-:Y:S01]  /*0e60*/  FMUL R97, R97, UR7 ;  /* 0x0000000761617c20 */ /* 0x008fe20008400000 */
[----:B-1----:R-:W-:Y:S02]  /*0e70*/  I2FP.F32.U32 R96, UR4 ;  /* 0x0000000400607c45 */ /* 0x002fe40008201000 */
[----:B------:R-:W-:-:S05]  /*0e80*/  CS2R.32 R3, SR_CgaSize ;  /* 0x0000000000037805 */ /* 0x000fca0000008a00 */
[----:B------:R-:W-:-:S06]  /*0e90*/  IMAD R3, R3, -0xa0, RZ ;  /* 0xffffff6003037824 */ /* 0x000fcc00078e02ff */
[----:B------:R-:W1:Y:S01]  /*0ea0*/  LDC R3, c[0x0][R3+0x2a4] ;  /* 0x0000a90003037b82 */ /* 0x000e620000000800 */
[----:B------:R-:W3:Y:S01]  /*0eb0*/  F2I.U32.TRUNC.NTZ R97, R97 ;  /* 0x0000006100617305 */ /* 0x000ee2000020f000 */
[----:B----4-:R-:W-:-:S06]  /*0ec0*/  FMUL R96, R96, UR6 ;  /* 0x0000000660607c20 */ /* 0x010fcc0008400000 */
[----:B------:R-:W-:Y:S01]  /*0ed0*/  BAR.SYNC.DEFER_BLOCKING 0x0 ;  /* 0x0000000000007b1d */ /* 0x000fe20000010000 */
[----:B------:R-:W-:-:S05]  /*0ee0*/  ISETP.GE.AND P0, PT, R13, 0x1, PT ;  /* 0x000000010d00780c */ /* 0x000fca0003f06270 */
[----:B------:R-:W4:Y:S02]  /*0ef0*/  F2I.U32.TRUNC.NTZ R96, R96 ;  /* 0x0000006000607305 */ /* 0x000f24000020f000 */
[----:B------:R-:W1:Y:S01]  /*0f00*/  S2UR UR36, SR_CTAID.Z ;  /* 0x00000000002479c3 */ /* 0x000e620000002700 */
[----:B---3--:R-:W-:-:S05]  /*0f10*/  IADD3 R97, PT, PT, -R97, RZ, RZ ;  /* 0x000000ff61617210 */ /* 0x008fca0007ffe1ff */
[----:B--2---:R-:W-:Y:S01]  /*0f20*/  IMAD R97, R4, R97, UR5 ;  /* 0x0000000504617e24 */ /* 0x004fe2000f8e0261 */
[----:B------:R-:W-:Y:S02]  /*0f30*/  MOV R4, UR5 ;  /* 0x0000000500047c02 */ /* 0x000fe40008000f00 */
[----:B----4-:R-:W-:-:S05]  /*0f40*/  IADD3 R96, PT, PT, -R96, RZ, RZ ;  /* 0x000000ff60607210 */ /* 0x010fca0007ffe1ff */
[----:B-1----:R-:W-:Y:S01]  /*0f50*/  IMAD R96, R3, R96, UR4 ;  /* 0x0000000403607e24 */ /* 0x002fe2000f8e0260 */
[----:B------:R-:W-:Y:S01]  /*0f60*/  MOV R3, UR4 ;  /* 0x0000000400037c02 */ /* 0x000fe20008000f00 */
[----:B------:R-:W-:Y:S06]  /*0f70*/  @!P0 BRA `(.L_x_15) ;  /* 0x0000000000b88947 */ /* 0x000fec0003800000 */
[----:B------:R-:W1:Y:S01]  /*0f80*/  LDC.64 R8, c[0x0][0xb18] ;  /* 0x0002c600ff087b82 */ /* 0x000e620000000a00 */
[----:B------:R-:W-:-:S07]  /*0f90*/  ISETP.NE.AND P0, PT, R13, 0x1, PT ;  /* 0x000000010d00780c */ /* 0x000fce0003f05270 */
[----:B------:R-:W2:Y:S08]  /*0fa0*/  LDC R12, c[0x0][0xb0c] ;  /* 0x0002c300ff0c7b82 */ /* 0x000eb00000000800 */
[----:B------:R-:W3:Y:S08]  /*0fb0*/  LDC R15, c[0x0][0x370] ;  /* 0x0000dc00ff0f7b82 */ /* 0x000ef00000000800 */
[----:B------:R-:W4:Y:S01]  /*0fc0*/  LDC R14, c[0x0][0x374] ;  /* 0x0000dd00ff0e7b82 */ /* 0x000f220000000800 */
[----:B-1----:R-:W-:-:S07]  /*0fd0*/  ISETP.NE.AND P1, PT, R8, 0x1, PT ;  /* 0x000000010800780c */ /* 0x002fce0003f25270 */
[----:B------:R-:W3:Y:S01]  /*0fe0*/  LDC.64 R10, c[0x0][0xb10] ;  /* 0x0002c400ff0a7b82 */ /* 0x000ee20000000a00 */
[----:B--2---:R-:W-:-:S07]  /*0ff0*/  ISETP.NE.AND P2, PT, R12, 0x1, PT ;  /* 0x000000010c00780c */ /* 0x004fce0003f45270 */
[----:B------:R-:W1:Y:S08]  /*1000*/  LDC R5, c[0x0][0xb20] ;  /* 0x0002c800ff057b82 */ /* 0x000e700000000800 */
[----:B------:R-:W2:Y:S01]  /*1010*/  LDC.64 R6, c[0x0][0xb28] ;  /* 0x0002ca00ff067b82 */ /* 0x000ea20000000a00 */
[----:B----4-:R-:W-:-:S04]  /*1020*/  IMAD.HI.U32 R16, R14, R9, RZ ;  /* 0x000000090e107227 */ /* 0x010fc800078e00ff */
[----:B------:R-:W-:-:S04]  /*1030*/  IMAD.HI.U32 R9, R3, R9, RZ ;  /* 0x0000000903097227 */ /* 0x000fc800078e00ff */
[----:B---3--:R-:W-:-:S05]  /*1040*/  IMAD.HI.U32 R17, R15, R10, RZ ;  /* 0x0000000a0f117227 */ /* 0x008fca00078e00ff */
[----:B------:R-:W-:Y:S01]  /*1050*/  @P2 SHF.R.U32.HI R15, RZ, R11, R17 ;  /* 0x0000000bff0f2219 */ /* 0x000fe20000011611 */
[----:B------:R-:W-:Y:S01]  /*1060*/  IMAD.HI.U32 R17, R4, R10, RZ ;  /* 0x0000000a04117227 */ /* 0x000fe200078e00ff */
[-C--:B-1----:R-:W-:Y:S02]  /*1070*/  @P1 SHF.R.U32.HI R14, RZ, R5.reuse, R16 ;  /* 0x00000005ff0e1219 */ /* 0x082fe40000011610 */
[----:B------:R-:W-:Y:S02]  /*1080*/  SHF.R.U32.HI R9, RZ, R5, R9 ;  /* 0x00000005ff097219 */ /* 0x000fe40000011609 */
[----:B------:R-:W-:Y:S02]  /*1090*/  SHF.R.U32.HI R17, RZ, R11, R17 ;  /* 0x0000000bff117219 */ /* 0x000fe40000011611 */
[----:B------:R-:W-:Y:S01]  /*10a0*/  SEL R9, R3, R9, !P1 ;  /* 0x0000000903097207 */ /* 0x000fe20004800000 */
[----:B--2---:R-:W-:Y:S01]  /*10b0*/  IMAD.HI.U32 R16, R14, R6, RZ ;  /* 0x000000060e107227 */ /* 0x004fe200078e00ff */
[----:B------:R-:W-:-:S03]  /*10c0*/  SEL R17, R4, R17, !P2 ;  /* 0x0000001104117207 */ /* 0x000fc60005000000 */
[----:B------:R-:W-:Y:S01]  /*10d0*/  IMAD.HI.U32 R10, R15, R6, RZ ;  /* 0x000000060f0a7227 */ /* 0x000fe200078e00ff */
[----:B------:R-:W-:-:S04]  /*10e0*/  @P0 SHF.R.U32.HI R14, RZ, R7, R16 ;  /* 0x00000007ff0e0219 */ /* 0x000fc80000011610 */
[----:B------:R-:W-:Y:S01]  /*10f0*/  @P0 SHF.R.U32.HI R15, RZ, R7, R10 ;  /* 0x00000007ff0f0219 */ /* 0x000fe2000001160a */
[----:B------:R-:W-:-:S04]  /*1100*/  IMAD R14, R14, R13, RZ ;  /* 0x0000000d0e0e7224 */ /* 0x000fc800078e02ff */
[----:B------:R-:W-:Y:S01]  /*1110*/  IMAD R5, R15, R13, RZ ;  /* 0x0000000d0f057224 */ /* 0x000fe200078e02ff */
[----:B------:R-:W-:-:S04]  /*1120*/  ISETP.GE.AND P1, PT, R9, R14, PT ;  /* 0x0000000e0900720c */ /* 0x000fc80003f26270 */
[----:B------:R-:W-:Y:S01]  /*1130*/  ISETP.GE.OR P1, PT, R17, R5, P1 ;  /* 0x000000051100720c */ /* 0x000fe20000f26670 */
[----:B------:R-:W-:-:S05]  /*1140*/  IMAD.HI.U32 R5, R9, R6, RZ ;  /* 0x0000000609057227 */ /* 0x000fca00078e00ff */
[----:B------:R-:W-:-:S04]  /*1150*/  SHF.R.U32.HI R5, RZ, R7, R5 ;  /* 0x00000007ff057219 */ /* 0x000fc80000011605 */
[----:B------:R-:W-:-:S03]  /*1160*/  SEL R5, R9, R5, !P0 ;  /* 0x0000000509057207 */ /* 0x000fc60004000000 */
[----:B------:R-:W-:Y:S01]  /*1170*/  @!P1 IMAD.HI.U32 R10, R17, R6, RZ ;  /* 0x00000006110a9227 */ /* 0x000fe200078e00ff */
[----:B------:R-:W-:-:S04]  /*1180*/  IADD3 R6, PT, PT, -R5, RZ, RZ ;  /* 0x000000ff05067210 */ /* 0x000fc80007ffe1ff */
[----:B------:R-:W-:Y:S01]  /*1190*/  @!P1 SHF.R.U32.HI R7, RZ, R7, R10 ;  /* 0x00000007ff079219 */ /* 0x000fe2000001160a */
[----:B------:R-:W-:Y:S01]  /*11a0*/  IMAD R6, R13, R6, R9 ;  /* 0x000000060d067224 */ /* 0x000fe200078e0209 */
[----:B------:R-:W-:Y:S02]  /*11b0*/  IADD3 R10, PT, PT, -R9, RZ, RZ ;  /* 0x000000ff090a7210 */ /* 0x000fe40007ffe1ff */
[----:B------:R-:W-:-:S03]  /*11c0*/  @!P1 SEL R7, R17, R7, !P0 ;  /* 0x0000000711079207 */ /* 0x000fc60004000000 */
[----:B------:R-:W-:Y:S02]  /*11d0*/  IMAD R3, R8, R10, R3 ;  /* 0x0000000a08037224 */ /* 0x000fe400078e0203 */
[--C-:B------:R-:W-:Y:S02]  /*11e0*/  @!P1 IMAD.IADD R5, R5, 0x1, -R7.reuse ;  /* 0x0000000105059824 */ /* 0x100fe400078e0a07 */
[----:B------:R-:W-:Y:S01]  /*11f0*/  @!P1 IMAD R7, R6, R15, R7 ;  /* 0x0000000f06079224 */ /* 0x000fe200078e0207 */
[----:B------:R-:W-:Y:S01]  /*1200*/  IADD3 R6, PT, PT, -R17, RZ, RZ ;  /* 0x000000ff11067210 */ /* 0x000fe20007ffe1ff */
[----:B------:R-:W-:Y:S02]  /*1210*/  @!P1 IMAD R9, R5, R13, R17 ;  /* 0x0000000d05099224 */ /* 0x000fe400078e0211 */
[----:B------:R-:W-:Y:S02]  /*1220*/  @!P1 IMAD.MOV.U32 R17, RZ, RZ, R7 ;  /* 0x000000ffff119224 */ /* 0x000fe400078e0007 */
[----:B------:R-:W-:-:S02]  /*1230*/  IMAD R4, R12, R6, R4 ;  /* 0x000000060c047224 */ /* 0x000fc400078e0204 */
[----:B------:R-:W-:Y:S02]  /*1240*/  IMAD R3, R9, R8, R3 ;  /* 0x0000000809037224 */ /* 0x000fe400078e0203 */
[----:B------:R-:W-:Y:S02]  /*1250*/  IMAD R4, R17, R12, R4 ;  /* 0x0000000c11047224 */ /* 0x000fe400078e0204 */
.L_x_15:
[----:B------:R-:W1:Y:S01]  /*1260*/  LDCU UR4, c[0x0][0xb30] ;  /* 0x00016600ff0477ac */ /* 0x000e620008000800 */
[----:B------:R-:W2:Y:S08]  /*1270*/  S2UR UR46, SR_CgaCtaId ;  /* 0x00000000002e79c3 */ /* 0x000eb00000008800 */
[----:B------:R-:W3:Y:S01]  /*1280*/  LDC R40, c[0x0][0xb24] ;  /* 0x0002c900ff287b82 */ /* 0x000ee20000000800 */
[----:B-1----:R-:W-:-:S09]  /*1290*/  UISETP.NE.AND UP0, UPT, UR4, 0x1, UPT ;  /* 0x000000010400788c */ /* 0x002fd2000bf05270 */
[----:B--2---:R-:W-:Y:S05]  /*12a0*/  BRA.U UP0, `(.L_x_16) ;  /* 0x0000000100407547 */ /* 0x004fea000b800000 */
[----:B------:R-:W1:Y:S08]  /*12b0*/  LDC.64 R8, c[0x0][0xb10] ;  /* 0x0002c400ff087b82 */ /* 0x000e700000000a00 */
[----:B------:R-:W2:Y:S08]  /*12c0*/  LDC.64 R6, c[0x0][0xb18] ;  /* 0x0002c600ff067b82 */ /* 0x000eb00000000a00 */
[----:B------:R-:W4:Y:S08]  /*12d0*/  LDC R5, c[0x0][0xb20] ;  /* 0x0002c800ff057b82 */ /* 0x000f300000000800 */
[----:B------:R-:W3:Y:S01]  /*12e0*/  LDC R10, c[0x0][0xb0c] ;  /* 0x0002c300ff0a7b82 */ /* 0x000ee20000000800 */
[----:B-1----:R-:W-:-:S05]  /*12f0*/  IMAD.HI.U32 R8, R4, R8, RZ ;  /* 0x0000000804087227 */ /* 0x002fca00078e00ff */
[----:B------:R-:W-:Y:S01]  /*1300*/  SHF.R.U32.HI R8, RZ, R9, R8 ;  /* 0x00000009ff087219 */ /* 0x000fe20000011608 */
[----:B--2---:R-:W-:Y:S01]  /*1310*/  IMAD.HI.U32 R7, R3, R7, RZ ;  /* 0x0000000703077227 */ /* 0x004fe200078e00ff */
[----:B------:R-:W-:-:S04]  /*1320*/  ISETP.NE.AND P0, PT, R6, 0x1, PT ;  /* 0x000000010600780c */ /* 0x000fc80003f05270 */
[----:B----4-:R-:W-:-:S04]  /*1330*/  SHF.R.U32.HI R5, RZ, R5, R7 ;  /* 0x00000005ff057219 */ /* 0x010fc80000011607 */
[----:B------:R-:W-:Y:S02]  /*1340*/  SEL R5, R3, R5, !P0 ;  /* 0x0000000503057207 */ /* 0x000fe40004000000 */
[----:B---3--:R-:W-:-:S04]  /*1350*/  ISETP.NE.AND P1, PT, R10, 0x1, PT ;  /* 0x000000010a00780c */ /* 0x008fc80003f25270 */
[----:B------:R-:W-:-:S05]  /*1360*/  SEL R8, R4, R8, !P1 ;  /* 0x0000000804087207 */ /* 0x000fca0004800000 */
[----:B------:R-:W-:Y:S02]  /*1370*/  IMAD.IADD R7, R5, 0x1, -R8 ;  /* 0x0000000105077824 */ /* 0x000fe400078e0a08 */
[----:B------:R-:W-:Y:S02]  /*1380*/  IMAD.IADD R5, R8, 0x1, -R5 ;  /* 0x0000000108057824 */ /* 0x000fe400078e0a05 */
[----:B------:R-:W-:Y:S02]  /*1390*/  IMAD R4, R7, R10, R4 ;  /* 0x0000000a07047224 */ /* 0x000fe400078e0204 */
[----:B------:R-:W-:Y:S02]  /*13a0*/  IMAD R3, R5, R6, R3 ;  /* 0x0000000605037224 */ /* 0x000fe400078e0203 */
.L_x_16:
[----:B------:R-:W-:Y:S01]  /*13b0*/  BAR.SYNC.DEFER_BLOCKING 0x0 ;  /* 0x0000000000007b1d */ /* 0x000fe20000010000 */
[----:B------:R-:W-:Y:S01]  /*13c0*/  UISETP.NE.AND UP0, UPT, UR8, 0x2, UPT ;  /* 0x000000020800788c */ /* 0x000fe2000bf05270 */
[----:B------:R-:W-:Y:S02]  /*13d0*/  ISETP.NE.OR P5, PT, R2, 0x2, !P5 ;  /* 0x000000020200780c */ /* 0x000fe40006fa5670 */
[----:B------:R-:W-:-:S06]  /*13e0*/  LOP3.LUT R2, R0, 0x1f, RZ, 0xc0, !PT ;  /* 0x0000001f00027812 */ /* 0x000fcc00078ec0ff */
[----:B------:R-:W-:Y:S05]  /*13f0*/  BRA.U UP0, `(.L_x_17) ;  /* 0x0000001100ec7547 */ /* 0x000fea000b800000 */
[----:B------:R-:W1:Y:S01]  /*1400*/  LDCU UR13, c[0x0][0x38c] ;  /* 0x00007180ff0d77ac */ /* 0x000e620008000800 */
[----:B------:R-:W2:Y:S01]  /*1410*/  LDC R8, c[0x0][0x370] ;  /* 0x0000dc00ff087b82 */ /* 0x000ea20000000800 */
[----:B------:R-:W-:Y:S01]  /*1420*/  PLOP3.LUT P1, PT, PT, PT, UP1, 0x80, 0x8 ;  /* 0x000000000008781c */ /* 0x000fe20003f2f018 */
[----:B------:R-:W-:Y:S01]  /*1430*/  IMAD.MOV.U32 R15, RZ, RZ, 0x1 ;  /* 0x00000001ff0f7424 */ /* 0x000fe200078e00ff */
[----:B------:R-:W-:Y:S01]  /*1440*/  ISETP.EQ.OR P4, PT, R2, RZ, P5 ;  /* 0x000000ff0200720c */ /* 0x000fe20002f82670 */
[----:B------:R-:W-:Y:S01]  /*1450*/  IMAD.MOV.U32 R14, RZ, RZ, RZ ;  /* 0x000000ffff0e7224 */ /* 0x000fe200078e00ff */
[----:B------:R-:W-:Y:S02]  /*1460*/  PLOP3.LUT P1, PT, P1, PT, PT, 0x8, 0x80 ;  /* 0x000000000080781c */ /* 0x000fe40000f2e170 */
[----:B------:R-:W-:Y:S01]  /*1470*/  CS2R R12, SRZ ;  /* 0x00000000000c7805 */ /* 0x000fe2000001ff00 */
[----:B------:R-:W-:Y:S01]  /*1480*/  IMAD.MOV.U32 R11, RZ, RZ, 0x1 ;  /* 0x00000001ff0b7424 */ /* 0x000fe200078e00ff */
[----:B------:R-:W4:Y:S01]  /*1490*/  LDC R0, c[0x0][0x374] ;  /* 0x0000dd00ff007b82 */ /* 0x000f220000000800 */
[----:B------:R-:W2:Y:S01]  /*14a0*/  LDCU.64 UR22, c[0x0][0x348] ;  /* 0x00006900ff1677ac */ /* 0x000ea20008000a00 */
[----:B------:R-:W-:Y:S01]  /*14b0*/  UMOV UR6, URZ ;  /* 0x000000ff00067c82 */ /* 0x000fe20008000000 */
[----:B-1----:R-:W-:-:S04]  /*14c0*/  UIADD3 UR5, UPT, UPT, UR13, 0x3f, URZ ;  /* 0x0000003f0d057890 */ /* 0x002fc8000fffe0ff */
[----:B------:R-:W-:-:S04]  /*14d0*/  USHF.R.S32.HI UR4, URZ, 0x1f, UR5 ;  /* 0x0000001fff047899 */ /* 0x000fc80008011405 */
[----:B------:R-:W-:-:S04]  /*14e0*/  ULEA.HI UR4, UR4, UR5, URZ, 0x6 ;  /* 0x0000000504047291 */ /* 0x000fc8000f8f30ff */
[----:B------:R-:W-:Y:S02]  /*14f0*/  USHF.R.S32.HI UR15, URZ, 0x6, UR4 ;  /* 0x00000006ff0f7899 */ /* 0x000fe40008011404 */
[----:B------:R-:W-:Y:S02]  /*1500*/  UIADD3 UR4, UPT, UPT, UR13, -0x1, URZ ;  /* 0xffffffff0d047890 */ /* 0x000fe4000fffe0ff */
[----:B------:R-:W-:Y:S02]  /*1510*/  UISETP.LT.U32.AND UP0, UPT, UR15, 0x8, UPT ;  /* 0x000000080f00788c */ /* 0x000fe4000bf01070 */
[----:B------:R-:W-:Y:S02]  /*1520*/  UISETP.GE.U32.AND UP2, UPT, UR4, -0x7f, UPT ;  /* 0xffffff810400788c */ /* 0x000fe4000bf46070 */
[----:B------:R-:W-:Y:S02]  /*1530*/  USEL UR14, UR15, 0x8, UP0 ;  /* 0x000000080f0e7887 */ /* 0x000fe40008000000 */
[----:B------:R-:W-:-:S02]  /*1540*/  UIADD3 UR13, UPT, UPT, UR13, 0x7e, URZ ;  /* 0x0000007e0d0d7890 */ /* 0x000fc4000fffe0ff */
[----:B------:R-:W-:Y:S02]  /*1550*/  UIADD3 UR5, UPT, UPT, UR14, -0x1, URZ ;  /* 0xffffffff0e057890 */ /* 0x000fe4000fffe0ff */
[----:B------:R-:W-:-:S03]  /*1560*/  UIADD3 UR7, UPT, UPT, UR15, -UR14, URZ ;  /* 0x8000000e0f077290 */ /* 0x000fc6000fffe0ff */
[----:B------:R-:W-:-:S04]  /*1570*/  @UP2 UIADD3 UR5, UPT, UPT, UR14, URZ, URZ ;  /* 0x000000ff0e052290 */ /* 0x000fc8000fffe0ff */
[----:B--2---:R-:W-:-:S12]  /*1580*/  UIADD3 UR5, UPT, UPT, UR5, 0x1, URZ ;  /* 0x0000000105057890 */ /* 0x004fd8000fffe0ff */
.L_x_35:
[----:B------:R-:W-:Y:S01]  /*1590*/  UISETP.NE.AND UP0, UPT, UR46, URZ, UPT ;  /* 0x000000ff2e00728c */ /* 0x000fe2000bf05270 */
[----:B------:R-:W1:Y:S08]  /*15a0*/  S2UR UR46, SR_CgaCtaId ;  /* 0x00000000002e79c3 */ /* 0x000e700000008800 */
[----:B------:R-:W-:Y:S05]  /*15b0*/  BRA.U UP0, `(.L_x_18) ;  /* 0x0000000100347547 */ /* 0x000fea000b800000 */
[----:B------:R-:W2:Y:S01]  /*15c0*/  S2R R2, SR_CgaCtaId ;  /* 0x0000000000027919 */ /* 0x000ea20000008800 */
[----:B------:R-:W-:-:S04]  /*15d0*/  MOV R5, 0x400 ;  /* 0x0000040000057802 */ /* 0x000fc80000000f00 */
[----:B--2---:R-:W-:Y:S02]  /*15e0*/  LEA R2, R2, R5, 0x18 ;  /* 0x0000000502027211 */ /* 0x004fe400078ec0ff */
[----:B------:R-:W-:-:S03]  /*15f0*/  SHF.L.U32 R5, R11, 0x1f, RZ ;  /* 0x0000001f0b057819 */ /* 0x000fc600000006ff */
[----:B------:R-:W-:-:S04]  /*1600*/  IMAD R2, R12, 0x8, R2 ;  /* 0x000000080c027824 */ /* 0x000fc800078e0202 */
[----:B------:R-:W2:Y:S02]  /*1610*/  SYNCS.PHASECHK.TRANS64.TRYWAIT P0, [R2+URZ+0x130], R5 ;  /* 0x00013005020075a7 */ /* 0x000ea400080011ff */
[----:B--2---:R-:W-:Y:S05]  /*1620*/  @!P0 BRA `(.L_x_19) ;  /* 0x0000006000b08947 */ /* 0x004fea0003800000 */
.L_x_120:
[----:B------:R-:W-:Y:S01]  /*1630*/  VIADD R12, R12, 0x1 ;  /* 0x000000010c0c7836 */ /* 0x000fe20000000000 */
[----:B------:R2:W-:Y:S04]  /*1640*/  SYNCS.ARRIVE.TRANS64.A1T0 RZ, [R2+URZ+0x120], RZ ;  /* 0x000120ff02ff79a7 */ /* 0x0005e800081000ff */
[----:B------:R-:W-:-:S04]  /*1650*/  ISETP.NE.AND P0, PT, R12, 0x2, PT ;  /* 0x000000020c00780c */ /* 0x000fc80003f05270 */
[----:B------:R-:W-:Y:S02]  /*1660*/  SEL R12, R12, RZ, P0 ;  /* 0x000000ff0c0c7207 */ /* 0x000fe40000000000 */
[----:B--2---:R-:W-:-:S04]  /*1670*/  SEL R2, RZ, 0x1, P0 ;  /* 0x00000001ff027807 */ /* 0x004fc80000000000 */
[----:B------:R-:W-:-:S07]  /*1680*/  LOP3.LUT R11, R11, R2, RZ, 0x3c, !PT ;  /* 0x000000020b0b7212 */ /* 0x000fce00078e3cff */
.L_x_18:
[----:B------:R-:W-:Y:S01]  /*1690*/  UMOV UR4, 0x400 ;  /* 0x0000040000047882 */ /* 0x000fe20000000000 */
[----:B------:R-:W-:Y:S01]  /*16a0*/  SHF.L.U32 R2, R15, 0x1f, RZ ;  /* 0x0000001f0f027819 */ /* 0x000fe200000006ff */
[----:B-1----:R-:W-:Y:S01]  /*16b0*/  ULEA UR4, UR46, UR4, 0x18 ;  /* 0x000000042e047291 */ /* 0x002fe2000f8ec0ff */
[----:B------:R-:W-:Y:S01]  /*16c0*/  R2UR UR35, R4 ;  /* 0x00000000042372ca */ /* 0x000fe200000e0000 */
[----:B------:R-:W-:Y:S01]  /*16d0*/  UISETP.GE.U32.AND UP0, UPT, UR13, 0x7f, UPT ;  /* 0x0000007f0d00788c */ /* 0x000fe2000bf06070 */
[----:B------:R-:W-:Y:S01]  /*16e0*/  R2UR UR11, R3 ;  /* 0x00000000030b72ca */ /* 0x000fe200000e0000 */
[----:B------:R-:W-:Y:S01]  /*16f0*/  ULEA UR8, UR6, UR4, 0x3 ;  /* 0x0000000406087291 */ /* 0x000fe2000f8e18ff */
[----:B------:R-:W-:-:S08]  /*1700*/  UMOV UR24, URZ ;  /* 0x000000ff00187c82 */ /* 0x000fd00008000000 */
[----:B------:R1:W2:Y:S01]  /*1710*/  SYNCS.PHASECHK.TRANS64.TRYWAIT P0, [UR8+0x40], R2 ;  /* 0x00004002ff0075a7 */ /* 0x0002a20008001108 */
[----:B------:R-:W-:Y:S02]  /*1720*/  USHF.L.U32 UR35, UR35, 0x7, URZ ;  /* 0x0000000723237899 */ /* 0x000fe400080006ff */
[----:B------:R-:W-:Y:S01]  /*1730*/  USHF.L.U32 UR11, UR11, 0x6, URZ ;  /* 0x000000060b0b7899 */ /* 0x000fe200080006ff */
[----:B------:R-:W-:Y:S11]  /*1740*/  BRA.U !UP0, `(.L_x_20) ;  /* 0x0000000108a87547 */ /* 0x000ff6000b800000 */
[----:B------:R-:W-:Y:S01]  /*1750*/  UMOV UR16, URZ ;  /* 0x000000ff00107c82 */ /* 0x000fe20008000000 */
[----:B------:R-:W-:-:S05]  /*1760*/  UMOV UR17, UR6 ;  /* 0x0000000600117c82 */ /* 0x000fca0008000000 */
.L_x_25:
[----:B-1----:R-:W-:Y:S01]  /*1770*/  ULEA UR33, UR17, UR4, 0x3 ;  /* 0x0000000411217291 */ /* 0x002fe2000f8e18ff */
[----:B--2---:R-:W-:Y:S01]  /*1780*/  @!P5 MOV R3, 0x6000 ;  /* 0x000060000003d802 */ /* 0x004fe20000000f00 */
[----:B--2---:R-:W-:Y:S10]  /*1790*/  @P0 BRA `(.L_x_21) ;  /* 0x00000000000c0947 */ /* 0x004ff40003800000 */
[----:B------:R-:W-:-:S04]  /*17a0*/  SHF.L.U32 R4, R15, 0x1f, RZ ;  /* 0x0000001f0f047819 */ /* 0x000fc800000006ff */
[----:B------:R-:W2:Y:S02]  /*17b0*/  SYNCS.PHASECHK.TRANS64.TRYWAIT P0, [UR33+0x40], R4 ;  /* 0x00004004ff0075a7 */ /* 0x000ea40008001121 */
[----:B--2---:R-:W-:Y:S05]  /*17c0*/  @!P0 BRA `(.L_x_22) ;  /* 0x00000060005c8947 */ /* 0x004fea0003800000 */
.L_x_21:
[----:B------:R2:W-:Y:S01]  /*17d0*/  @!P5 SYNCS.ARRIVE.TRANS64 RZ, [UR33], R3 ;  /* 0x00000003ffffd9a7 */ /* 0x0005e20008000021 */
[----:B------:R-:W-:Y:S04]  /*17e0*/  BSSY.RECONVERGENT B0, `(.L_x_23) ;  /* 0x0000003000007945 */ /* 0x000fe80003800200 */
[----:B------:R-:W-:Y:S05]  /*17f0*/  @P4 BRA `(.L_x_24) ;  /* 0x0000000000044947 */ /* 0x000fea0003800000 */
[----:B------:R-:W-:Y:S05]  /*1800*/  BPT.TRAP 0x1 ;  /* 0x000000040000795c */ /* 0x000fea0000300000 */
.L_x_24:
[----:B------:R-:W-:Y:S05]  /*1810*/  BSYNC.RECONVERGENT B0 ;  /* 0x0000000000007941 */ /* 0x000fea0003800200 */
.L_x_23:
[----:B------:R-:W-:Y:S02]  /*1820*/  UIADD3 UR6, UPT, UPT, UR17, 0x1, URZ ;  /* 0x0000000111067890 */ /* 0x000fe4000fffe0ff */
[----:B------:R-:W-:Y:S02]  /*1830*/  ULEA UR32, UR17, UR4, 0xe ;  /* 0x0000000411207291 */ /* 0x000fe4000f8e70ff */
[----:B------:R-:W-:Y:S02]  /*1840*/  UISETP.NE.AND UP0, UPT, UR6, 0x8, UPT ;  /* 0x000000080600788c */ /* 0x000fe4000bf05270 */
[----:B------:R-:W-:Y:S02]  /*1850*/  UIADD3 UR26, UP1, UPT, UR22, 0x80, URZ ;  /* 0x00000080161a7890 */ /* 0x000fe4000ff3e0ff */
[----:B------:R-:W-:Y:S02]  /*1860*/  USEL UR9, URZ, 0x1, UP0 ;  /* 0x00000001ff097887 */ /* 0x000fe40008000000 */
[----:B------:R-:W-:-:S02]  /*1870*/  USEL UR6, UR6, URZ, UP0 ;  /* 0x000000ff06067287 */ /* 0x000fc40008000000 */
[----:B------:R-:W-:Y:S02]  /*1880*/  UIADD3 UR20, UP0, UPT, UR22, 0x180, URZ ;  /* 0x0000018016147890 */ /* 0x000fe4000ff1e0ff */
[----:B------:R-:W-:Y:S01]  /*1890*/  ULEA UR8, UR6, UR4, 0x3 ;  /* 0x0000000406087291 */ /* 0x000fe2000f8e18ff */
[----:B------:R-:W-:Y:S01]  /*18a0*/  LOP3.LUT R15, R15, UR9, RZ, 0x3c, !PT ;  /* 0x000000090f0f7c12 */ /* 0x000fe2000f8e3cff */
[----:B------:R-:W-:Y:S02]  /*18b0*/  USHF.L.U32 UR34, UR16, 0x6, URZ ;  /* 0x0000000610227899 */ /* 0x000fe400080006ff */
[----:B------:R-:W-:Y:S01]  /*18c0*/  UIADD3.X UR27, UPT, UPT, URZ, UR23, URZ, UP1, !UPT ;  /* 0x00000017ff1b7290 */ /* 0x000fe20008ffe4ff */
[----:B-1----:R-:W-:Y:S01]  /*18d0*/  SHF.L.U32 R2, R15, 0x1f, RZ ;  /* 0x0000001f0f027819 */ /* 0x002fe200000006ff */
[----:B------:R-:W-:Y:S02]  /*18e0*/  UIADD3 UR32, UPT, UPT, UR32, 0x6400, URZ ;  /* 0x0000640020207890 */ /* 0x000fe4000fffe0ff */
[----:B------:R-:W-:Y:S01]  /*18f0*/  UIADD3.X UR21, UPT, UPT, URZ, UR23, URZ, UP0, !UPT ;  /* 0x00000017ff157290 */ /* 0x000fe200087fe4ff */
[----:B------:R1:W1:Y:S01]  /*1900*/  SYNCS.PHASECHK.TRANS64.TRYWAIT P0, [UR8+0x40], R2 ;  /* 0x00004002ff0075a7 */ /* 0x0002620008001108 */
[----:B------:R-:W-:Y:S01]  /*1910*/  ULEA UR8, UR17, UR4, 0xd ;  /* 0x0000000411087291 */ /* 0x000fe2000f8e68ff */
[----:B------:R-:W-:Y:S01]  /*1920*/  UMOV UR18, 0x0 ;  /* 0x0000000000127882 */ /* 0x000fe20000000000 */
[----:B------:R-:W-:-:S02]  /*1930*/  UMOV UR19, 0x10000000 ;  /* 0x1000000000137882 */ /* 0x000fc40000000000 */
[----:B------:R-:W-:Y:S01]  /*1940*/  UIADD3 UR8, UPT, UPT, UR8, 0x26400, URZ ;  /* 0x0002640008087890 */ /* 0x000fe2000fffe0ff */
[----:B------:R1:W-:Y:S01]  /*1950*/  UTMALDG.3D [UR32], [UR26], desc[UR18] ;  /* 0x000012201a0075b4 */ /* 0x0003e20008011000 */
[----:B------:R-:W-:Y:S01]  /*1960*/  UMOV UR12, UR36 ;  /* 0x00000024000c7c82 */ /* 0x000fe20008000000 */
[----:B------:R-:W-:Y:S01]  /*1970*/  UMOV UR9, UR33 ;  /* 0x0000002100097c82 */ /* 0x000fe20008000000 */
[----:B------:R-:W-:Y:S01]  /*1980*/  UMOV UR10, UR34 ;  /* 0x00000022000a7c82 */ /* 0x000fe20008000000 */
[----:B------:R-:W-:Y:S01]  /*1990*/  UIADD3 UR16, UPT, UPT, UR16, 0x1, URZ ;  /* 0x0000000110107890 */ /* 0x000fe2000fffe0ff */
[----:B------:R-:W-:Y:S01]  /*19a0*/  UMOV UR24, UR5 ;  /* 0x0000000500187c82 */ /* 0x000fe20008000000 */
[----:B------:R-:W-:Y:S02]  /*19b0*/  UMOV UR17, UR6 ;  /* 0x0000000600117c82 */ /* 0x000fe40008000000 */
[----:B------:R1:W-:Y:S01]  /*19c0*/  UTMALDG.3D [UR8], [UR20], desc[UR18] ;  /* 0x00001208140075b4 */ /* 0x0003e20008011000 */
[----:B------:R-:W-:-:S09]  /*19d0*/  UISETP.NE.AND UP0, UPT, UR16, UR5, UPT ;  /* 0x000000051000728c */ /* 0x000fd2000bf05270 */
[----:B------:R-:W-:Y:S05]  /*19e0*/  BRA.U UP0, `(.L_x_25) ;  /* 0xfffffffd00607547 */ /* 0x000fea000b83ffff */
.L_x_20:
[----:B-1----:R-:W-:Y:S01]  /*19f0*/  ULEA UR8, UR6, UR4, 0x3 ;  /* 0x0000000406087291 */ /* 0x002fe2000f8e18ff */
[----:B------:R-:W-:Y:S01]  /*1a00*/  SHF.L.U32 R2, R15, 0x1f, RZ ;  /* 0x0000001f0f027819 */ /* 0x000fe200000006ff */
[----:B------:R-:W-:Y:S01]  /*1a10*/  @!P1 SYNCS.ARRIVE.TRANS64.A1T0 RZ, [UR4+0xb8], RZ ;  /* 0x0000b8ffffff99a7 */ /* 0x000fe20008100004 */
[----:B------:R-:W-:-:S06]  /*1a20*/  UISETP.GT.AND UP0, UPT, UR15, UR14, UPT ;  /* 0x0000000e0f00728c */ /* 0x000fcc000bf04270 */
[----:B--2---:R1:W2:Y:S03]  /*1a30*/  SYNCS.PHASECHK.TRANS64.TRYWAIT P0, [UR8+0x40], R2 ;  /* 0x00004002ff0075a7 */ /* 0x0042a60008001108 */
[----:B------:R-:W-:Y:S05]  /*1a40*/  BRA.U !UP0, `(.L_x_26) ;  /* 0x0000000108ac7547 */ /* 0x000fea000b800000 */
[----:B------:R-:W-:Y:S01]  /*1a50*/  UIADD3 UR21, UPT, UPT, UR7, UR24, URZ ;  /* 0x0000001807157290 */ /* 0x000fe2000fffe0ff */
[----:B------:R-:W-:-:S11]  /*1a60*/  UMOV UR25, UR6 ;  /* 0x0000000600197c82 */ /* 0x000fd60008000000 */
.L_x_31:
[----:B-1----:R-:W-:Y:S01]  /*1a70*/  ULEA UR17, UR25, UR4, 0x3 ;  /* 0x0000000419117291 */ /* 0x002fe2000f8e18ff */
[----:B--2---:R-:W-:Y:S01]  /*1a80*/  @!P5 MOV R3, 0x6000 ;  /* 0x000060000003d802 */ /* 0x004fe20000000f00 */
[----:B--2---:R-:W-:Y:S10]  /*1a90*/  @P0 BRA `(.L_x_27) ;  /* 0x00000000000c0947 */ /* 0x004ff40003800000 */
[----:B------:R-:W-:-:S04]  /*1aa0*/  SHF.L.U32 R4, R15, 0x1f, RZ ;  /* 0x0000001f0f047819 */ /* 0x000fc800000006ff */
[----:B------:R-:W2:Y:S02]  /*1ab0*/  SYNCS.PHASECHK.TRANS64.TRYWAIT P0, [UR17+0x40], R4 ;  /* 0x00004004ff0075a7 */ /* 0x000ea40008001111 */
[----:B--2---:R-:W-:Y:S05]  /*1ac0*/  @!P0 BRA `(.L_x_28) ;  /* 0x0000005c00b48947 */ /* 0x004fea0003800000 */
.L_x_27:
[----:B------:R2:W-:Y:S01]  /*1ad0*/  @!P5 SYNCS.ARRIVE.TRANS64 RZ, [UR17], R3 ;  /* 0x00000003ffffd9a7 */ /* 0x0005e20008000011 */
[----:B------:R-:W-:Y:S04]  /*1ae0*/  BSSY.RECONVERGENT B0, `(.L_x_29) ;  /* 0x0000003000007945 */ /* 0x000fe80003800200 */
[----:B------:R-:W-:Y:S05]  /*1af0*/  @P4 BRA `(.L_x_30) ;  /* 0x0000000000044947 */ /* 0x000fea0003800000 */
[----:B------:R-:W-:Y:S05]  /*1b00*/  BPT.TRAP 0x1 ;  /* 0x000000040000795c */ /* 0x000fea0000300000 */
.L_x_30:
[----:B------:R-:W-:Y:S05]  /*1b10*/  BSYNC.RECONVERGENT B0 ;  /* 0x0000000000007941 */ /* 0x000fea0003800200 */
.L_x_29:
        /* <DEDUP_REMOVED lines=10> */
[----:B------:R-:W-:Y:S01]  /*1bc0*/  UIADD3 UR16, UPT, UPT, UR16, 0x6400, URZ ;  /* 0x0000640010107890 */ /* 0x000fe2000fffe0ff */
[----:B-1----:R-:W-:Y:S01]  /*1bd0*/  SHF.L.U32 R2, R15, 0x1f, RZ ;  /* 0x0000001f0f027819 */ /* 0x002fe200000006ff */
[----:B------:R-:W-:Y:S02]  /*1be0*/  UIADD3.X UR31, UPT, UPT, URZ, UR23, URZ, UP1, !UPT ;  /* 0x00000017ff1f7290 */ /* 0x000fe40008ffe4ff */
[----:B------:R-:W-:Y:S01]  /*1bf0*/  UIADD3.X UR29, UPT, UPT, URZ, UR23, URZ, UP0, !UPT ;  /* 0x00000017ff1d7290 */ /* 0x000fe200087fe4ff */
[----:B------:R1:W1:Y:S01]  /*1c00*/  SYNCS.PHASECHK.TRANS64.TRYWAIT P0, [UR8+0x40], R2 ;  /* 0x00004002ff0075a7 */ /* 0x0002620008001108 */
[----:B------:R-:W-:Y:S01]  /*1c10*/  ULEA UR8, UR25, UR4, 0xd ;  /* 0x0000000419087291 */ /* 0x000fe2000f8e68ff */
[----:B------:R-:W-:Y:S01]  /*1c20*/  UMOV UR26, 0x0 ;  /* 0x00000000001a7882 */ /* 0x000fe20000000000 */
[----:B------:R-:W-:-:S02]  /*1c30*/  UMOV UR27, 0x10000000 ;  /* 0x10000000001b7882 */ /* 0x000fc40000000000 */
[----:B------:R-:W-:Y:S01]  /*1c40*/  UIADD3 UR8, UPT, UPT, UR8, 0x26400, URZ ;  /* 0x0002640008087890 */ /* 0x000fe2000fffe0ff */
[----:B------:R-:W-:Y:S01]  /*1c50*/  UMOV UR19, UR35 ;  /* 0x0000002300137c82 */ /* 0x000fe20008000000 */
[----:B------:R-:W-:Y:S01]  /*1c60*/  UMOV UR20, UR36 ;  /* 0x0000002400147c82 */ /* 0x000fe20008000000 */
[----:B------:R-:W-:Y:S01]  /*1c70*/  UMOV UR12, UR36 ;  /* 0x00000024000c7c82 */ /* 0x000fe20008000000 */
[----:B------:R-:W-:Y:S01]  /*1c80*/  UMOV UR9, UR17 ;  /* 0x0000001100097c82 */ /* 0x000fe20008000000 */
[----:B------:R-:W-:Y:S01]  /*1c90*/  UMOV UR10, UR18 ;  /* 0x00000012000a7c82 */ /* 0x000fe20008000000 */
[----:B------:R1:W-:Y:S01]  /*1ca0*/  UTMALDG.3D [UR16], [UR30], desc[UR26] ;  /* 0x00001a101e0075b4 */ /* 0x0003e20008011000 */
[----:B------:R-:W-:Y:S01]  /*1cb0*/  UIADD3 UR24, UPT, UPT, UR24, 0x1, URZ ;  /* 0x0000000118187890 */ /* 0x000fe2000fffe0ff */
[----:B------:R-:W-:-:S03]  /*1cc0*/  UMOV UR25, UR6 ;  /* 0x0000000600197c82 */ /* 0x000fc60008000000 */
[----:B------:R-:W-:Y:S01]  /*1cd0*/  UISETP.NE.AND UP0, UPT, UR24, UR21, UPT ;  /* 0x000000151800728c */ /* 0x000fe2000bf05270 */
[----:B------:R1:W-:Y:S08]  /*1ce0*/  UTMALDG.3D [UR8], [UR28], desc[UR26] ;  /* 0x00001a081c0075b4 */ /* 0x0003f00008011000 */
[----:B------:R-:W-:Y:S05]  /*1cf0*/  BRA.U UP0, `(.L_x_31) ;  /* 0xfffffffd005c7547 */ /* 0x000fea000b83ffff */
.L_x_26:
[C---:B-1----:R-:W-:Y:S01]  /*1d00*/  LEA R2, R14.reuse, UR4, 0x3 ;  /* 0x000000040e027c11 */ /* 0x042fe2000f8e18ff */
[----:B------:R-:W-:Y:S01]  /*1d10*/  NOP ;  /* 0x0000000000007918 */ /* 0x000fe20000000000 */
[----:B--2---:R-:W-:Y:S02]  /*1d20*/  SHF.L.U32 R3, R13, 0x1f, RZ ;  /* 0x0000001f0d037819 */ /* 0x004fe400000006ff */
[----:B------:R-:W-:Y:S02]  /*1d30*/  LEA R4, R14, UR4, 0x4 ;  /* 0x000000040e047c11 */ /* 0x000fe4000f8e20ff */
[----:B------:R-:W1:Y:S02]  /*1d40*/  SYNCS.PHASECHK.TRANS64.TRYWAIT P0, [R2+URZ+0xc0], R3 ;  /* 0x0000c003020075a7 */ /* 0x000e6400080011ff */
[----:B-1----:R-:W-:Y:S05]  /*1d50*/  @!P0 BRA `(.L_x_32) ;  /* 0x0000005c00288947 */ /* 0x002fea0003800000 */
.L_x_123:
[----:B------:R-:W2:Y:S01]  /*1d60*/  LDS.128 R4, [R4+0x150] ;  /* 0x0001500004047984 */ /* 0x000ea20000000c00 */
[----:B---3--:R-:W-:Y:S01]  /*1d70*/  ISETP.GE.AND P0, PT, R40, 0x1, PT ;  /* 0x000000012800780c */ /* 0x008fe20003f06270 */
[----:B-1----:R-:W-:Y:S01]  /*1d80*/  VIADD R2, R2, 0xd0 ;  /* 0x000000d002027836 */ /* 0x002fe20000000000 */
[----:B------:R-:W-:Y:S01]  /*1d90*/  @!PT LDS RZ, [RZ] ;  /* 0x00000000fffff984 */ /* 0x000fe20000000800 */
[----:B------:R-:W-:Y:S01]  /*1da0*/  @!PT LDS RZ, [RZ] ;  /* 0x00000000fffff984 */ /* 0x000fe20000000800 */
[----:B------:R-:W-:Y:S01]  /*1db0*/  @!PT LDS RZ, [RZ] ;  /* 0x00000000fffff984 */ /* 0x000fe20000000800 */
[----:B------:R-:W-:Y:S01]  /*1dc0*/  @!PT LDS RZ, [RZ] ;  /* 0x00000000fffff984 */ /* 0x000fe20000000800 */
[----:B------:R1:W-:Y:S06]  /*1dd0*/  MEMBAR.ALL.CTA ;  /* 0x0000000000007992 */ /* 0x0003ec0000008000 */
[----:B-1----:R-:W1:Y:S01]  /*1de0*/  FENCE.VIEW.ASYNC.S ;  /* 0x00000000000073c6 */ /* 0x002e620000000000 */
[----:B------:R-:W-:-:S04]  /*1df0*/  PRMT R2, RZ, 0x654, R2 ;  /* 0x00000654ff027816 */ /* 0x000fc80000000002 */
[----:B-1----:R1:W-:Y:S01]  /*1e00*/  SYNCS.ARRIVE.TRANS64.RED.A1T0 RZ, [R2+URZ], RZ ;  /* 0x000000ff02ff79a7 */ /* 0x0023e200081004ff */
[----:B--2---:R-:W-:-:S13]  /*1e10*/  LOP3.LUT P2, RZ, R6, 0x1, RZ, 0xc0, !PT ;  /* 0x0000000106ff7812 */ /* 0x004fda000784c0ff */
[----:B------:R-:W-:Y:S01]  /*1e20*/  @P2 SHF.R.U32.HI R3, RZ, 0x10, R5 ;  /* 0x00000010ff032819 */ /* 0x000fe20000011605 */
[----:B------:R-:W-:Y:S01]  /*1e30*/  VOTEU.ANY UP0, P2 ;  /* 0x0000000000ff7886 */ /* 0x000fe20001000100 */
[----:B------:R-:W-:Y:S02]  /*1e40*/  @P2 MOV R10, R4 ;  /* 0x00000004000a2202 */ /* 0x000fe40000000f00 */
[----:B------:R-:W-:Y:S02]  /*1e50*/  @P2 R2UR.BROADCAST UR8, R3 ;  /* 0x00000000030822ca */ /* 0x000fe400008e0000 */
[----:B------:R-:W-:-:S11]  /*1e60*/  @P2 LOP3.LUT R9, R5, 0xffff, RZ, 0xc0, !PT ;  /* 0x0000ffff05092812 */ /* 0x000fd600078ec0ff */
[----:B------:R-:W-:Y:S01]  /*1e70*/  @UP0 UMOV UR36, UR8 ;  /* 0x0000000800240c82 */ /* 0x000fe20008000000 */
[----:B-1----:R-:W-:Y:S05]  /*1e80*/  @!P0 BRA `(.L_x_33) ;  /* 0x0000000000b88947 */ /* 0x002fea0003800000 */
[----:B------:R-:W4:Y:S01]  /*1e90*/  LDC.64 R4, c[0x0][0xb18] ;  /* 0x0002c600ff047b82 */ /* 0x000f220000000a00 */
[----:B------:R-:W-:-:S07]  /*1ea0*/  ISETP.NE.AND P3, PT, R40, 0x1, PT ;  /* 0x000000012800780c */ /* 0x000fce0003f65270 */
[----:B------:R-:W1:Y:S08]  /*1eb0*/  LDC.64 R6, c[0x0][0xb10] ;  /* 0x0002c400ff067b82 */ /* 0x000e700000000a00 */
[----:B------:R-:W2:Y:S08]  /*1ec0*/  LDC R16, c[0x0][0xb20] ;  /* 0x0002c800ff107b82 */ /* 0x000eb00000000800 */
[----:B------:R-:W3:Y:S01]  /*1ed0*/  LDC R17, c[0x0][0xb0c] ;  /* 0x0002c300ff117b82 */ /* 0x000ee20000000800 */
[----:B----4-:R-:W-:Y:S01]  /*1ee0*/  IMAD.HI.U32 R19, R0, R5, RZ ;  /* 0x0000000500137227 */ /* 0x010fe200078e00ff */
[----:B------:R-:W-:-:S03]  /*1ef0*/  ISETP.NE.AND P0, PT, R4, 0x1, PT ;  /* 0x000000010400780c */ /* 0x000fc60003f05270 */
[----:B------:R-:W-:-:S03]  /*1f00*/  IMAD.HI.U32 R5, R9, R5, RZ ;  /* 0x0000000509057227 */ /* 0x000fc600078e00ff */
[----:B------:R-:W4:Y:S01]  /*1f10*/  LDC.64 R2, c[0x0][0xb28] ;  /* 0x0002ca00ff027b82 */ /* 0x000f220000000a00 */
[----:B-1----:R-:W-:-:S04]  /*1f20*/  IMAD.HI.U32 R20, R8, R6, RZ ;  /* 0x0000000608147227 */ /* 0x002fc800078e00ff */
[----:B------:R-:W-:Y:S01]  /*1f30*/  IMAD.HI.U32 R21, R10, R6, RZ ;  /* 0x000000060a157227 */ /* 0x000fe200078e00ff */
[----:B------:R-:W-:Y:S02]  /*1f40*/  SHF.R.U32.HI R20, RZ, R7, R20 ;  /* 0x00000007ff147219 */ /* 0x000fe40000011614 */
[-C--:B--2---:R-:W-:Y:S02]  /*1f50*/  SHF.R.U32.HI R19, RZ, R16.reuse, R19 ;  /* 0x00000010ff137219 */ /* 0x084fe40000011613 */
[----:B------:R-:W-:Y:S02]  /*1f60*/  SHF.R.U32.HI R5, RZ, R16, R5 ;  /* 0x00000010ff057219 */ /* 0x000fe40000011605 */
[----:B------:R-:W-:Y:S02]  /*1f70*/  SEL R19, R0, R19, !P0 ;  /* 0x0000001300137207 */ /* 0x000fe40004000000 */
[----:B------:R-:W-:Y:S02]  /*1f80*/  SHF.R.U32.HI R21, RZ, R7, R21 ;  /* 0x00000007ff157219 */ /* 0x000fe40000011615 */
[----:B---3--:R-:W-:-:S02]  /*1f90*/  ISETP.NE.AND P1, PT, R17, 0x1, PT ;  /* 0x000000011100780c */ /* 0x008fc40003f25270 */
[----:B------:R-:W-:Y:S02]  /*1fa0*/  SEL R5, R9, R5, !P0 ;  /* 0x0000000509057207 */ /* 0x000fe40004000000 */
[----:B------:R-:W-:Y:S02]  /*1fb0*/  SEL R20, R8, R20, !P1 ;  /* 0x0000001408147207 */ /* 0x000fe40004800000 */
[----:B------:R-:W-:Y:S01]  /*1fc0*/  SEL R21, R10, R21, !P1 ;  /* 0x000000150a157207 */ /* 0x000fe20004800000 */
[----:B----4-:R-:W-:-:S04]  /*1fd0*/  IMAD.HI.U32 R18, R19, R2, RZ ;  /* 0x0000000213127227 */ /* 0x010fc800078e00ff */
        /* <DEDUP_REMOVED lines=10> */
[----:B------:R-:W-:-:S04]  /*2080*/  @!P0 IMAD.HI.U32 R7, R21, R2, RZ ;  /* 0x0000000215078227 */ /* 0x000fc800078e00ff */
[----:B------:R-:W-:Y:S01]  /*2090*/  IMAD.MOV R2, RZ, RZ, -R6 ;  /* 0x000000ffff027224 */ /* 0x000fe200078e0a06 */
[----:B------:R-:W-:Y:S02]  /*20a0*/  @!P0 SHF.R.U32.HI R3, RZ, R3, R7 ;  /* 0x00000003ff038219 */ /* 0x000fe40000011607 */
[----:B------:R-:W-:Y:S01]  /*20b0*/  IADD3 R7, PT, PT, -R5, RZ, RZ ;  /* 0x000000ff05077210 */ /* 0x000fe20007ffe1ff */
[----:B------:R-:W-:Y:S01]  /*20c0*/  IMAD R2, R40, R2, R5 ;  /* 0x0000000228027224 */ /* 0x000fe200078e0205 */
        /* <DEDUP_REMOVED lines=10> */
.L_x_33:
[----:B------:R-:W1:Y:S02]  /*2170*/  LDCU UR8, c[0x0][0xb30] ;  /* 0x00016600ff0877ac */ /* 0x000e640008000800 */
[----:B-1----:R-:W-:-:S09]  /*2180*/  UISETP.NE.AND UP0, UPT, UR8, 0x1, UPT ;  /* 0x000000010800788c */ /* 0x002fd2000bf05270 */
[----:B------:R-:W-:Y:S05]  /*2190*/  BRA.U UP0, `(.L_x_34) ;  /* 0x0000000100407547 */ /* 0x000fea000b800000 */
[----:B------:R-:W1:Y:S08]  /*21a0*/  LDC.64 R4, c[0x0][0xb10] ;  /* 0x0002c400ff047b82 */ /* 0x000e700000000a00 */
[----:B------:R-:W2:Y:S08]  /*21b0*/  LDC.64 R2, c[0x0][0xb18] ;  /* 0x0002c600ff027b82 */ /* 0x000eb00000000a00 */
[----:B------:R-:W3:Y:S08]  /*21c0*/  LDC R6, c[0x0][0xb20] ;  /* 0x0002c800ff067b82 */ /* 0x000ef00000000800 */
[----:B------:R-:W4:Y:S01]  /*21d0*/  LDC R7, c[0x0][0xb0c] ;  /* 0x0002c300ff077b82 */ /* 0x000f220000000800 */
[----:B-1----:R-:W-:-:S05]  /*21e0*/  IMAD.HI.U32 R4, R10, R4, RZ ;  /* 0x000000040a047227 */ /* 0x002fca00078e00ff */
[----:B------:R-:W-:Y:S01]  /*21f0*/  SHF.R.U32.HI R4, RZ, R5, R4 ;  /* 0x00000005ff047219 */ /* 0x000fe20000011604 */
[----:B--2---:R-:W-:Y:S01]  /*2200*/  IMAD.HI.U32 R3, R9, R3, RZ ;  /* 0x0000000309037227 */ /* 0x004fe200078e00ff */
[----:B------:R-:W-:-:S04]  /*2210*/  ISETP.NE.AND P0, PT, R2, 0x1, PT ;  /* 0x000000010200780c */ /* 0x000fc80003f05270 */
[----:B---3--:R-:W-:-:S04]  /*2220*/  SHF.R.U32.HI R3, RZ, R6, R3 ;  /* 0x00000006ff037219 */ /* 0x008fc80000011603 */
[----:B------:R-:W-:Y:S02]  /*2230*/  SEL R3, R9, R3, !P0 ;  /* 0x0000000309037207 */ /* 0x000fe40004000000 */
[----:B----4-:R-:W-:-:S04]  /*2240*/  ISETP.NE.AND P1, PT, R7, 0x1, PT ;  /* 0x000000010700780c */ /* 0x010fc80003f25270 */
[----:B------:R-:W-:-:S05]  /*2250*/  SEL R4, R10, R4, !P1 ;  /* 0x000000040a047207 */ /* 0x000fca0004800000 */
[----:B------:R-:W-:Y:S02]  /*2260*/  IMAD.IADD R5, R3, 0x1, -R4 ;  /* 0x0000000103057824 */ /* 0x000fe400078e0a04 */
[----:B------:R-:W-:Y:S02]  /*2270*/  IMAD.IADD R3, R4, 0x1, -R3 ;  /* 0x0000000104037824 */ /* 0x000fe400078e0a03 */
[----:B------:R-:W-:Y:S02]  /*2280*/  IMAD R10, R5, R7, R10 ;  /* 0x00000007050a7224 */ /* 0x000fe400078e020a */
[----:B------:R-:W-:-:S07]  /*2290*/  IMAD R9, R3, R2, R9 ;  /* 0x0000000203097224 */ /* 0x000fce00078e0209 */
.L_x_34:
[----:B------:R-:W-:Y:S01]  /*22a0*/  VIADD R14, R14, 0x1 ;  /* 0x000000010e0e7836 */ /* 0x000fe20000000000 */
[----:B------:R-:W-:Y:S01]  /*22b0*/  PLOP3.LUT P1, PT, PT, PT, PT, 0x80, 0x8 ;  /* 0x000000000008781c */ /* 0x000fe20003f2f070 */
[----:B------:R-:W-:Y:S02]  /*22c0*/  IMAD.IADD R4, R10, 0x1, R97 ;  /* 0x000000010a047824 */ /* 0x000fe400078e0261 */
[----:B------:R-:W-:Y:S01]  /*22d0*/  IMAD.IADD R3, R9, 0x1, R96 ;  /* 0x0000000109037824 */ /* 0x000fe200078e0260 */
[----:B------:R-:W-:-:S04]  /*22e0*/  ISETP.NE.AND P0, PT, R14, 0x2, PT ;  /* 0x000000020e00780c */ /* 0x000fc80003f05270 */
[----:B------:R-:W-:Y:S02]  /*22f0*/  SEL R2, RZ, 0x1, P0 ;  /* 0x00000001ff027807 */ /* 0x000fe40000000000 */
[----:B------:R-:W-:Y:S02]  /*2300*/  SEL R14, R14, RZ, P0 ;  /* 0x000000ff0e0e7207 */ /* 0x000fe40000000000 */
[----:B------:R-:W-:Y:S01]  /*2310*/  LOP3.LUT R13, R13, R2, RZ, 0x3c, !PT ;  /* 0x000000020d0d7212 */ /* 0x000fe200078e3cff */
[----:B------:R-:W-:Y:S06]  /*2320*/  @P2 BRA `(.L_x_35) ;  /* 0xfffffff000982947 */ /* 0x000fec000383ffff */
[----:B------:R-:W-:Y:S01]  /*2330*/  UIADD3 UR4, UPT, UPT, UR4, 0x40, URZ ;  /* 0x0000004004047890 */ /* 0x000fe2000fffe0ff */
[----:B------:R-:W-:-:S03]  /*2340*/  SHF.L.U32 R2, R15, 0x1f, RZ ;  /* 0x0000001f0f027819 */ /* 0x000fc600000006ff */
[----:B------:R-:W-:-:S09]  /*2350*/  ULEA UR5, UR6, UR4, 0x3 ;  /* 0x0000000406057291 */ /* 0x000fd2000f8e18ff */
[----:B------:R-:W1:Y:S02]  /*2360*/  SYNCS.PHASECHK.TRANS64.TRYWAIT P0, [UR5], R2 ;  /* 0x00000002ff0075a7 */ /* 0x000e640008001105 */
[----:B-1----:R-:W-:Y:S05]  /*2370*/  @!P0 BRA `(.L_x_36) ;  /* 0x0000005400b48947 */ /* 0x002fea0003800000 */
.L_x_125:
[----:B------:R-:W-:-:S04]  /*2380*/  UIADD3 UR6, UPT, UPT, UR6, 0x1, URZ ;  /* 0x0000000106067890 */ /* 0x000fc8000fffe0ff */
[----:B------:R-:W-:-:S04]  /*2390*/  UISETP.NE.AND UP0, UPT, UR6, 0x8, UPT ;  /* 0x000000080600788c */ /* 0x000fc8000bf05270 */
[----:B------:R-:W-:Y:S02]  /*23a0*/  USEL UR7, URZ, 0x1, UP0 ;  /* 0x00000001ff077887 */ /* 0x000fe40008000000 */
[----:B------:R-:W-:-:S04]  /*23b0*/  USEL UR6, UR6, URZ, UP0 ;  /* 0x000000ff06067287 */ /* 0x000fc80008000000 */
[----:B------:R-:W-:Y:S01]  /*23c0*/  ULEA UR5, UR6, UR4, 0x3 ;  /* 0x0000000406057291 */ /* 0x000fe2000f8e18ff */
[----:B-1----:R-:W-:-:S04]  /*23d0*/  LOP3.LUT R2, R15, UR7, RZ, 0x3c, !PT ;  /* 0x000000070f027c12 */ /* 0x002fc8000f8e3cff */
[----:B------:R-:W-:-:S04]  /*23e0*/  SHF.L.U32 R3, R2, 0x1f, RZ ;  /* 0x0000001f02037819 */ /* 0x000fc800000006ff */
[----:B------:R-:W1:Y:S02]  /*23f0*/  SYNCS.PHASECHK.TRANS64.TRYWAIT P0, [UR5], R3 ;  /* 0x00000003ff0075a7 */ /* 0x000e640008001105 */
[----:B-1----:R-:W-:Y:S05]  /*2400*/  @!P0 BRA `(.L_x_37) ;  /* 0x0000005400a88947 */ /* 0x002fea0003800000 */
.L_x_127:
[----:B------:R-:W-:-:S04]  /*2410*/  UIADD3 UR6, UPT, UPT, UR6, 0x1, URZ ;  /* 0x0000000106067890 */ /* 0x000fc8000fffe0ff */
[----:B------:R-:W-:-:S04]  /*2420*/  UISETP.NE.AND UP0, UPT, UR6, 0x8, UPT ;  /* 0x000000080600788c */ /* 0x000fc8000bf05270 */
[----:B------:R-:W-:Y:S02]  /*2430*/  USEL UR7, URZ, 0x1, UP0 ;  /* 0x00000001ff077887 */ /* 0x000fe40008000000 */
[----:B------:R-:W-:-:S04]  /*2440*/  USEL UR6, UR6, URZ, UP0 ;  /* 0x000000ff06067287 */ /* 0x000fc80008000000 */
[----:B------:R-:W-:Y:S01]  /*2450*/  ULEA UR5, UR6, UR4, 0x3 ;  /* 0x0000000406057291 */ /* 0x000fe2000f8e18ff */
[----:B------:R-:W-:-:S04]  /*2460*/  LOP3.LUT R2, R2, UR7, RZ, 0x3c, !PT ;  /* 0x0000000702027c12 */ /* 0x000fc8000f8e3cff */
[----:B-1----:R-:W-:-:S04]  /*2470*/  SHF.L.U32 R3, R2, 0x1f, RZ ;  /* 0x0000001f02037819 */ /* 0x002fc800000006ff */
[----:B------:R-:W1:Y:S02]  /*2480*/  SYNCS.PHASECHK.TRANS64.TRYWAIT P0, [UR5], R3 ;  /* 0x00000003ff0075a7 */ /* 0x000e640008001105 */
[----:B-1----:R-:W-:Y:S05]  /*2490*/  @!P0 BRA `(.L_x_38) ;  /* 0x00000054009c8947 */ /* 0x002fea0003800000 */
.L_x_129:
        /* <DEDUP_REMOVED lines=9> */
.L_x_131:
        /* <DEDUP_REMOVED lines=9> */
.L_x_133:
        /* <DEDUP_REMOVED lines=9> */
.L_x_135:
        /* <DEDUP_REMOVED lines=9> */
.L_x_137:
[----:B------:R-:W-:-:S04]  /*26e0*/  UIADD3 UR6, UPT, UPT, UR6, 0x1, URZ ;  /* 0x0000000106067890 */ /* 0x000fc8000fffe0ff */
[----:B------:R-:W-:-:S04]  /*26f0*/  UISETP.NE.AND UP0, UPT, UR6, 0x8, UPT ;  /* 0x000000080600788c */ /* 0x000fc8000bf05270 */
[----:B------:R-:W-:Y:S02]  /*2700*/  USEL UR5, URZ, 0x1, UP0 ;  /* 0x00000001ff057887 */ /* 0x000fe40008000000 */
[----:B------:R-:W-:-:S04]  /*2710*/  USEL UR6, UR6, URZ, UP0 ;  /* 0x000000ff06067287 */ /* 0x000fc80008000000 */
[----:B------:R-:W-:Y:S01]  /*2720*/  ULEA UR6, UR6, UR4, 0x3 ;  /* 0x0000000406067291 */ /* 0x000fe2000f8e18ff */
[----:B------:R-:W-:-:S04]  /*2730*/  LOP3.LUT R2, R2, UR5, RZ, 0x3c, !PT ;  /* 0x0000000502027c12 */ /* 0x000fc8000f8e3cff */
[----:B------:R-:W-:Y:S01]  /*2740*/  SHF.L.U32 R2, R2, 0x1f, RZ ;  /* 0x0000001f02027819 */ /* 0x000fe200000006ff */
[----:B-1--4-:R-:W-:-:S07]  /*2750*/  IMAD.U32 R0, RZ, RZ, UR6 ;  /* 0x00000006ff007e24 */ /* 0x012fce000f8e00ff */
.L_x_43:
[----:B-1----:R1:W2:Y:S02]  /*2760*/  SYNCS.PHASECHK.TRANS64.TRYWAIT P0, [R0+URZ], R2 ;  /* 0x00000002000075a7 */ /* 0x0022a400080011ff */
[----:B--2---:R-:W-:Y:S05]  /*2770*/  @!P0 NANOSLEEP.SYNCS 0x989680 ;  /* 0x009896800000895d */ /* 0x004fea0003900000 */
[----:B------:R-:W2:Y:S02]  /*2780*/  @!P0 SYNCS.PHASECHK.TRANS64 P0, [R0+URZ], R2 ;  /* 0x00000002000085a7 */ /* 0x000ea400080010ff */
[----:B--2---:R-:W-:Y:S05]  /*2790*/  @P0 EXIT ;  /* 0x000000000000094d */ /* 0x004fea0003800000 */
[----:B------:R-:W-:Y:S05]  /*27a0*/  BRA `(.L_x_43) ;  /* 0xfffffffc00ec7947 */ /* 0x000fea000383ffff */
.L_x_17:
[----:B------:R-:W-:-:S04]  /*27b0*/  UISETP.NE.AND UP0, UPT, UR46, URZ, UPT ;  /* 0x000000ff2e00728c */ /* 0x000fc8000bf05270 */
[----:B------:R-:W-:-:S09]  /*27c0*/  UISETP.NE.OR UP0, UPT, UR8, 0x1, UP0 ;  /* 0x000000010800788c */ /* 0x000fd20008705670 */
[----:B------:R-:W-:Y:S05]  /*27d0*/  BRA.U UP0, `(.L_x_44) ;  /* 0x0000000500487547 */ /* 0x000fea000b800000 */
[----:B------:R-:W-:Y:S01]  /*27e0*/  ISETP.NE.AND P2, PT, R2, RZ, PT ;  /* 0x000000ff0200720c */ /* 0x000fe20003f45270 */
[----:B------:R-:W-:Y:S01]  /*27f0*/  IMAD.MOV.U32 R12, RZ, RZ, 0x1 ;  /* 0x00000001ff0c7424 */ /* 0x000fe200078e00ff */
[----:B------:R-:W-:Y:S02]  /*2800*/  CS2R R10, SRZ ;  /* 0x00000000000a7805 */ /* 0x000fe4000001ff00 */
[----:B------:R-:W-:Y:S01]  /*2810*/  CS2R R8, SRZ ;  /* 0x0000000000087805 */ /* 0x000fe2000001ff00 */
[----:B------:R-:W-:Y:S01]  /*2820*/  UMOV UR4, 0x400 ;  /* 0x0000040000047882 */ /* 0x000fe20000000000 */
[----:B------:R-:W-:Y:S01]  /*2830*/  UMOV UR6, URZ ;  /* 0x000000ff00067c82 */ /* 0x000fe20008000000 */
[----:B------:R-:W-:-:S12]  /*2840*/  ULEA UR46, UR46, UR4, 0x18 ;  /* 0x000000042e2e7291 */ /* 0x000fd8000f8ec0ff */
.L_x_48:
[----:B------:R-:W-:Y:S02]  /*2850*/  LEA R0, R8, UR46, 0x3 ;  /* 0x0000002e08007c11 */ /* 0x000fe4000f8e18ff */
[----:B------:R-:W-:-:S03]  /*2860*/  SHF.L.U32 R4, R9, 0x1f, RZ ;  /* 0x0000001f09047819 */ /* 0x000fc600000006ff */
[----:B------:R-:W-:Y:S01]  /*2870*/  VIADD R5, R0, 0x130 ;  /* 0x0000013000057836 */ /* 0x000fe20000000000 */
[----:B------:R-:W1:Y:S02]  /*2880*/  SYNCS.PHASECHK.TRANS64.TRYWAIT P0, [R0+URZ+0x120], R4 ;  /* 0x00012004000075a7 */ /* 0x000e6400080011ff */
[----:B-1----:R-:W-:Y:S05]  /*2890*/  @!P0 BRA `(.L_x_45) ;  /* 0x0000005400148947 */ /* 0x002fea0003800000 */
.L_x_138:
[----:B------:R-:W-:Y:S01]  /*28a0*/  ULEA UR5, UR6, UR46, 0x3 ;  /* 0x0000002e06057291 */ /* 0x000fe2000f8e18ff */
[----:B-1----:R-:W-:Y:S01]  /*28b0*/  PRMT R0, RZ, 0x654, R5 ;  /* 0x00000654ff007816 */ /* 0x002fe20000000005 */
[----:B------:R-:W-:Y:S01]  /*28c0*/  @!P2 IMAD.MOV.U32 R4, RZ, RZ, 0x10 ;  /* 0x00000010ff04a424 */ /* 0x000fe200078e00ff */
[----:B------:R-:W-:Y:S01]  /*28d0*/  SHF.L.U32 R5, R12, 0x1f, RZ ;  /* 0x0000001f0c057819 */ /* 0x000fe200000006ff */
[----:B------:R-:W-:Y:S01]  /*28e0*/  UIADD3 UR4, UPT, UPT, UR5, 0xc0, URZ ;  /* 0x000000c005047890 */ /* 0x000fe2000fffe0ff */
[----:B------:R1:W-:Y:S05]  /*28f0*/  SYNCS.ARRIVE.TRANS64.RED.A1T0 RZ, [R0+URZ], RZ ;  /* 0x000000ff00ff79a7 */ /* 0x0003ea00081004ff */
[----:B------:R-:W-:Y:S01]  /*2900*/  IMAD.U32 R6, RZ, RZ, UR4 ;  /* 0x00000004ff067e24 */ /* 0x000fe2000f8e00ff */
[----:B------:R-:W2:Y:S04]  /*2910*/  SYNCS.PHASECHK.TRANS64.TRYWAIT P0, [UR5+0xd0], R5 ;  /* 0x0000d005ff0075a7 */ /* 0x000ea80008001105 */
[----:B------:R-:W-:Y:S01]  /*2920*/  PRMT R6, R2, 0x654, R6 ;  /* 0x0000065402067816 */ /* 0x000fe20000000006 */
[----:B-12---:R-:W-:Y:S06]  /*2930*/  @!P0 BRA `(.L_x_46) ;  /* 0x0000005400008947 */ /* 0x006fec0003800000 */
.L_x_140:
[----:B------:R-:W-:Y:S01]  /*2940*/  ULEA UR4, UR6, UR46, 0x4 ;  /* 0x0000002e06047291 */ /* 0x000fe2000f8e20ff */
[----:B------:R-:W-:Y:S01]  /*2950*/  SEL R3, R6, R3, !P2 ;  /* 0x0000000306037207 */ /* 0x000fe20005000000 */
[----:B------:R-:W-:Y:S01]  /*2960*/  UIADD3 UR5, UPT, UPT, UR5, 0xc0, URZ ;  /* 0x000000c005057890 */ /* 0x000fe2000fffe0ff */
[----:B-1----:R-:W-:Y:S01]  /*2970*/  LEA R0, R11, UR46, 0x3 ;  /* 0x0000002e0b007c11 */ /* 0x002fe2000f8e18ff */
[----:B------:R-:W-:Y:S01]  /*2980*/  UIADD3 UR4, UPT, UPT, UR4, 0x150, URZ ;  /* 0x0000015004047890 */ /* 0x000fe2000fffe0ff */
[----:B------:R1:W-:Y:S01]  /*2990*/  @!P2 SYNCS.ARRIVE.TRANS64.RED RZ, [R3+URZ], R4 ;  /* 0x0000000403ffa9a7 */ /* 0x0003e200080004ff */
[----:B------:R-:W-:Y:S01]  /*29a0*/  UIADD3 UR6, UPT, UPT, UR6, 0x1, URZ ;  /* 0x0000000106067890 */ /* 0x000fe2000fffe0ff */
[----:B------:R-:W-:-:S03]  /*29b0*/  VIADD R8, R8, 0x1 ;  /* 0x0000000108087836 */ /* 0x000fc60000000000 */
[----:B------:R-:W-:Y:S02]  /*29c0*/  UISETP.NE.AND UP0, UPT, UR6, 0x2, UPT ;  /* 0x000000020600788c */ /* 0x000fe4000bf05270 */
[----:B------:R-:W-:Y:S01]  /*29d0*/  ISETP.NE.AND P0, PT, R8, 0x2, PT ;  /* 0x000000020800780c */ /* 0x000fe20003f05270 */
[----:B------:R-:W-:Y:S06]  /*29e0*/  UGETNEXTWORKID.BROADCAST [UR4], [UR5] ;  /* 0x00000000040073ca */ /* 0x000fec0008000100 */
[----:B------:R-:W-:Y:S02]  /*29f0*/  USEL UR4, URZ, 0x1, UP0 ;  /* 0x00000001ff047887 */ /* 0x000fe40008000000 */
[----:B------:R-:W-:-:S04]  /*2a00*/  USEL UR6, UR6, URZ, UP0 ;  /* 0x000000ff06067287 */ /* 0x000fc80008000000 */
[----:B------:R-:W-:Y:S02]  /*2a10*/  LOP3.LUT R12, R12, UR4, RZ, 0x3c, !PT ;  /* 0x000000040c0c7c12 */ /* 0x000fe4000f8e3cff */
[----:B-1----:R-:W-:-:S04]  /*2a20*/  SHF.L.U32 R4, R10, 0x1f, RZ ;  /* 0x0000001f0a047819 */ /* 0x002fc800000006ff */
[----:B------:R-:W1:Y:S02]  /*2a30*/  SYNCS.PHASECHK.TRANS64.TRYWAIT P1, [R0+URZ+0xc0], R4 ;  /* 0x0000c004000075a7 */ /* 0x000e6400080211ff */
[----:B-1----:R-:W-:Y:S05]  /*2a40*/  @!P1 BRA `(.L_x_47) ;  /* 0x0000005000d49947 */ /* 0x002fea0003800000 */
.L_x_141:
[C---:B-1----:R-:W-:Y:S01]  /*2a50*/  LEA R4, R11.reuse, UR46, 0x4 ;  /* 0x0000002e0b047c11 */ /* 0x042fe2000f8e20ff */
[----:B------:R-:W-:Y:S01]  /*2a60*/  VIADD R0, R0, 0xd0 ;  /* 0x000000d000007836 */ /* 0x000fe20000000000 */
[----:B------:R-:W-:Y:S01]  /*2a70*/  SEL R8, R8, RZ, P0 ;  /* 0x000000ff08087207 */ /* 0x000fe20000000000 */
[----:B------:R-:W-:-:S03]  /*2a80*/  VIADD R11, R11, 0x1 ;  /* 0x000000010b0b7836 */ /* 0x000fc60000000000 */
[----:B------:R-:W1:Y:S01]  /*2a90*/  LDS.128 R4, [R4+0x150] ;  /* 0x0001500004047984 */ /* 0x000e620000000c00 */
[----:B------:R-:W-:Y:S02]  /*2aa0*/  PRMT R0, RZ, 0x654, R0 ;  /* 0x00000654ff007816 */ /* 0x000fe40000000000 */
[C---:B------:R-:W-:Y:S01]  /*2ab0*/  ISETP.NE.AND P1, PT, R11.reuse, 0x2, PT ;  /* 0x000000020b00780c */ /* 0x040fe20003f25270 */
[----:B------:R-:W-:Y:S01]  /*2ac0*/  @!PT LDS RZ, [RZ] ;  /* 0x00000000fffff984 */ /* 0x000fe20000000800 */
[----:B------:R-:W-:Y:S01]  /*2ad0*/  @!PT LDS RZ, [RZ] ;  /* 0x00000000fffff984 */ /* 0x000fe20000000800 */
[----:B------:R-:W-:Y:S01]  /*2ae0*/  @!PT LDS RZ, [RZ] ;  /* 0x00000000fffff984 */ /* 0x000fe20000000800 */
[----:B------:R-:W-:Y:S01]  /*2af0*/  @!PT LDS RZ, [RZ] ;  /* 0x00000000fffff984 */ /* 0x000fe20000000800 */
[----:B------:R2:W-:Y:S06]  /*2b00*/  MEMBAR.ALL.CTA ;  /* 0x0000000000007992 */ /* 0x0005ec0000008000 */
[----:B--2---:R-:W2:Y:S01]  /*2b10*/  FENCE.VIEW.ASYNC.S ;  /* 0x00000000000073c6 */ /* 0x004ea20000000000 */
[----:B------:R-:W-:Y:S01]  /*2b20*/  SEL R11, R11, RZ, P1 ;  /* 0x000000ff0b0b7207 */ /* 0x000fe20000800000 */
[----:B--2---:R2:W-:Y:S01]  /*2b30*/  SYNCS.ARRIVE.TRANS64.RED.A1T0 RZ, [R0+URZ], RZ ;  /* 0x000000ff00ff79a7 */ /* 0x0045e200081004ff */
[----:B-1----:R-:W-:-:S02]  /*2b40*/  LOP3.LUT P3, RZ, R6, 0x1, RZ, 0xc0, !PT ;  /* 0x0000000106ff7812 */ /* 0x002fc4000786c0ff */
[----:B------:R-:W-:-:S04]  /*2b50*/  SEL R4, RZ, 0x1, P1 ;  /* 0x00000001ff047807 */ /* 0x000fc80000800000 */
[----:B------:R-:W-:Y:S02]  /*2b60*/  LOP3.LUT R10, R10, R4, RZ, 0x3c, !PT ;  /* 0x000000040a0a7212 */ /* 0x000fe400078e3cff */
[----:B--2---:R-:W-:-:S04]  /*2b70*/  SEL R0, RZ, 0x1, P0 ;  /* 0x00000001ff007807 */ /* 0x004fc80000000000 */
[----:B------:R-:W-:Y:S01]  /*2b80*/  LOP3.LUT R9, R9, R0, RZ, 0x3c, !PT ;  /* 0x0000000009097212 */ /* 0x000fe200078e3cff */
[----:B------:R-:W-:Y:S06]  /*2b90*/  @P3 BRA `(.L_x_48) ;  /* 0xfffffffc002c3947 */ /* 0x000fec000383ffff */
[----:B------:R-:W-:Y:S01]  /*2ba0*/  ULEA UR5, UR6, UR46, 0x3 ;  /* 0x0000002e06057291 */ /* 0x000fe2000f8e18ff */
[----:B------:R-:W-:-:S08]  /*2bb0*/  SHF.L.U32 R2, R12, 0x1f, RZ ;  /* 0x0000001f0c027819 */ /* 0x000fd000000006ff */
[----:B------:R-:W1:Y:S02]  /*2bc0*/  SYNCS.PHASECHK.TRANS64 P0, [UR5+0xd0], R2 ;  /* 0x0000d002ff0075a7 */ /* 0x000e640008001005 */
[----:B-1----:R-:W-:Y:S05]  /*2bd0*/  @P0 BRA `(.L_x_49) ;  /* 0x0000000000080947 */ /* 0x002fea0003800000 */
[----:B------:R-:W1:Y:S02]  /*2be0*/  SYNCS.PHASECHK.TRANS64.TRYWAIT P0, [UR5+0xd0], R2 ;  /* 0x0000d002ff0075a7 */ /* 0x000e640008001105 */
[----:B-1----:R-:W-:Y:S05]  /*2bf0*/  @!P0 BRA `(.L_x_50) ;  /* 0x00000050007c8947 */ /* 0x002fea0003800000 */
.L_x_49:
[----:B------:R-:W-:-:S04]  /*2c00*/  UIADD3 UR4, UPT, UPT, UR6, 0x1, URZ ;  /* 0x0000000106047890 */ /* 0x000fc8000fffe0ff */
[----:B------:R-:W-:-:S04]  /*2c10*/  UISETP.NE.AND UP0, UPT, UR4, 0x2, UPT ;  /* 0x000000020400788c */ /* 0x000fc8000bf05270 */
[----:B------:R-:W-:Y:S02]  /*2c20*/  USEL UR7, URZ, 0x1, UP0 ;  /* 0x00000001ff077887 */ /* 0x000fe40008000000 */
[----:B------:R-:W-:-:S04]  /*2c30*/  USEL UR4, UR4, URZ, UP0 ;  /* 0x000000ff04047287 */ /* 0x000fc80008000000 */
[----:B------:R-:W-:Y:S01]  /*2c40*/  ULEA UR4, UR4, UR46, 0x3 ;  /* 0x0000002e04047291 */ /* 0x000fe2000f8e18ff */
[----:B-1----:R-:W-:-:S04]  /*2c50*/  LOP3.LUT R2, R12, UR7, RZ, 0x3c, !PT ;  /* 0x000000070c027c12 */ /* 0x002fc8000f8e3cff */
[----:B------:R-:W-:-:S04]  /*2c60*/  SHF.L.U32 R0, R2, 0x1f, RZ ;  /* 0x0000001f02007819 */ /* 0x000fc800000006ff */
[----:B------:R-:W1:Y:S02]  /*2c70*/  SYNCS.PHASECHK.TRANS64 P0, [UR4+0xd0], R0 ;  /* 0x0000d000ff0075a7 */ /* 0x000e640008001004 */
[----:B-1----:R-:W-:Y:S05]  /*2c80*/  @P0 EXIT ;  /* 0x000000000000094d */ /* 0x002fea0003800000 */
[----:B------:R-:W-:Y:S02]  /*2c90*/  SHF.L.U32 R2, R2, 0x1f, RZ ;  /* 0x0000001f02027819 */ /* 0x000fe400000006ff */
[----:B------:R-:W-:-:S07]  /*2ca0*/  MOV R0, UR4 ;  /* 0x0000000400007c02 */ /* 0x000fce0008000f00 */
.L_x_51:
[----:B-1----:R1:W2:Y:S02]  /*2cb0*/  SYNCS.PHASECHK.TRANS64.TRYWAIT P0, [R0+URZ+0xd0], R2 ;  /* 0x0000d002000075a7 */ /* 0x0022a400080011ff */
[----:B--2---:R-:W-:Y:S05]  /*2cc0*/  @!P0 NANOSLEEP.SYNCS 0x989680 ;  /* 0x009896800000895d */ /* 0x004fea0003900000 */
[----:B------:R-:W2:Y:S02]  /*2cd0*/  @!P0 SYNCS.PHASECHK.TRANS64 P0, [R0+URZ+0xd0], R2 ;  /* 0x0000d002000085a7 */ /* 0x000ea400080010ff */
[----:B--2---:R-:W-:Y:S05]  /*2ce0*/  @P0 EXIT ;  /* 0x000000000000094d */ /* 0x004fea0003800000 */
[----:B------:R-:W-:Y:S05]  /*2cf0*/  BRA `(.L_x_51) ;  /* 0xfffffffc00ec7947 */ /* 0x000fea000383ffff */
.L_x_44:
[----:B------:R-:W-:-:S09]  /*2d00*/  UISETP.NE.AND UP0, UPT, UR8, URZ, UPT ;  /* 0x000000ff0800728c */ /* 0x000fd2000bf05270 */
[----:B------:R-:W-:Y:S05]  /*2d10*/  BRA.U UP0, `(.L_x_52) ;  /* 0x0000000d00b47547 */ /* 0x000fea000b800000 */
[----:B------:R-:W-:Y:S01]  /*2d20*/  UMOV UR4, 0x40 ;  /* 0x0000004000047882 */ /* 0x000fe20000000000 */
[----:B------:R-:W-:Y:S01]  /*2d30*/  NOP ;  /* 0x0000000000007918 */ /* 0x000fe20000000000 */
[----:B------:R-:W-:Y:S01]  /*2d40*/  ULEA UR4, UR46, UR4, 0x18 ;  /* 0x000000042e047291 */ /* 0x000fe2000f8ec0ff */
[----:B------:R-:W-:Y:S02]  /*2d50*/  UMOV UR5, 0x400 ;  /* 0x0000040000057882 */ /* 0x000fe40000000000 */
[----:B------:R-:W-:-:S06]  /*2d60*/  ULEA UR46, UR46, UR5, 0x18 ;  /* 0x000000052e2e7291 */ /* 0x000fcc000f8ec0ff */
[----:B------:R-:W1:Y:S02]  /*2d70*/  LDS.U8 R0, [UR4+0x1c] ;  /* 0x00001c04ff007984 */ /* 0x000e640008000000 */
[----:B-1----:R-:W-:-:S13]  /*2d80*/  ISETP.NE.AND P0, PT, R0, RZ, PT ;  /* 0x000000ff0000720c */ /* 0x002fda0003f05270 */
[----:B------:R-:W-:Y:S05]  /*2d90*/  @P0 BRA `(.L_x_53) ;  /* 0x0000000000580947 */ /* 0x000fea0003800000 */
[----:B------:R-:W-:-:S13]  /*2da0*/  ELECT P0, URZ, PT ;  /* 0x0000000000ff782f */ /* 0x000fda0003800000 */
[----:B------:R-:W-:Y:S05]  /*2db0*/  @!P0 BRA `(.L_x_54) ;  /* 0x0000000000608947 */ /* 0x000fea0003800000 */
[----:B------:R-:W-:Y:S01]  /*2dc0*/  UMOV UR5, 0x10 ;  /* 0x0000001000057882 */ /* 0x000fe20000000000 */
[----:B------:R-:W-:Y:S01]  /*2dd0*/  HFMA2 R0, -RZ, RZ, 0, 5.9604644775390625e-08 ;  /* 0x00000001ff007431 */ /* 0x000fe200000001ff */
[----:B------:R-:W-:-:S03]  /*2de0*/  MOV R2, 0xffff ;  /* 0x0000ffff00027802 */ /* 0x000fc60000000f00 */
[----:B------:R-:W-:Y:S04]  /*2df0*/  DEPBAR.LE SB1, 0x36 ;  /* 0x00009d800000791a */ /* 0x000fe80000000000 */
[----:B------:R-:W1:Y:S02]  /*2e00*/  UTCATOMSWS.FIND_AND_SET.ALIGN UP0, UR5, UR5 ;  /* 0x00000005000575e3 */ /* 0x000e640008000800 */
[----:B-1----:R-:W-:Y:S01]  /*2e10*/  MOV R3, UR5 ;  /* 0x0000000500037c02 */ /* 0x002fe20008000f00 */
[----:B------:R-:W-:Y:S06]  /*2e20*/  BRA.U UP0, `(.L_x_55) ;  /* 0x0000000100187547 */ /* 0x000fec000b800000 */
.L_x_56:
[----:B------:R-:W-:Y:S05]  /*2e30*/  NANOSLEEP 0x64 ;  /* 0x000000640000795d */ /* 0x000fea0003800000 */
[----:B------:R-:W-:-:S05]  /*2e40*/  UMOV UR5, 0x10 ;  /* 0x0000001000057882 */ /* 0x000fca0000000000 */
[----:B------:R-:W-:Y:S04]  /*2e50*/  DEPBAR.LE SB1, 0x36 ;  /* 0x00009d800000791a */ /* 0x000fe80000000000 */
[----:B------:R-:W1:Y:S02]  /*2e60*/  UTCATOMSWS.FIND_AND_SET.ALIGN UP0, UR5, UR5 ;  /* 0x00000005000575e3 */ /* 0x000e640008000800 */
[----:B-1----:R-:W-:Y:S01]  /*2e70*/  MOV R3, UR5 ;  /* 0x0000000500037c02 */ /* 0x002fe20008000f00 */
[----:B------:R-:W-:Y:S05]  /*2e80*/  BRA.U !UP0, `(.L_x_56) ;  /* 0xfffffffd08e87547 */ /* 0x000fea000b83ffff */
.L_x_55:
[-C--:B------:R-:W-:Y:S02]  /*2e90*/  SHF.L.U32 R2, R2, R3.reuse, RZ ;  /* 0x0000000302027219 */ /* 0x080fe400000006ff */
[----:B------:R-:W-:Y:S01]  /*2ea0*/  SHF.L.U32 R0, R0, R3, RZ ;  /* 0x0000000300007219 */ /* 0x000fe200000006ff */
[----:B------:R-:W-:Y:S02]  /*2eb0*/  IMAD.SHL.U32 R3, R3, 0x20, RZ ;  /* 0x0000002003037824 */ /* 0x000fe400078e00ff */
[----:B------:R1:W-:Y:S04]  /*2ec0*/  ATOMS.OR RZ, [UR4+0x14], R2 ;  /* 0x00001402ffff798c */ /* 0x0003e8000b000004 */
[----:B------:R1:W-:Y:S04]  /*2ed0*/  ATOMS.OR RZ, [UR4+0x18], R0 ;  /* 0x00001800ffff798c */ /* 0x0003e8000b000004 */
[----:B------:R1:W-:Y:S01]  /*2ee0*/  STS [UR46+0x170], R3 ;  /* 0x00017003ff007988 */ /* 0x0003e2000800082e */
[----:B------:R-:W-:Y:S05]  /*2ef0*/  BRA `(.L_x_54) ;  /* 0x0000000000107947 */ /* 0x000fea0003800000 */
.L_x_53:
[----:B------:R-:W-:Y:S02]  /*2f00*/  MOV R0, 0xffffffff ;  /* 0xffffffff00007802 */ /* 0x000fe40000000f00 */
[----:B------:R-:W-:-:S03]  /*2f10*/  MOV R2, 0x2f40 ;  /* 0x00002f4000027802 */ /* 0x000fc60000000f00 */
[----:B------:R1:W-:Y:S04]  /*2f20*/  STS [UR46+0x170], R0 ;  /* 0x00017000ff007988 */ /* 0x0003e8000800082e */
[----:B-1-3-5:R-:W-:Y:S05]  /*2f30*/  CALL.REL.NOINC `($__internal_1_$__cuda_sm10x_tcgen05_guardrail_trap_phase_invalid_during_alloc) ;  /* 0x0000005400507944 */ /* 0x02afea0003c00000 */
.L_x_54:
[----:B------:R-:W-:Y:S05]  /*2f40*/  WARPSYNC.ALL ;  /* 0x0000000000007948 */ /* 0x000fea0003800000 */
[----:B------:R-:W2:Y:S01]  /*2f50*/  S2UR UR5, SR_CgaCtaId ;  /* 0x00000000000579c3 */ /* 0x000ea20000008800 */
[----:B------:R-:W-:Y:S01]  /*2f60*/  UMOV UR4, 0x400 ;  /* 0x0000040000047882 */ /* 0x000fe20000000000 */
[----:B------:R-:W-:-:S06]  /*2f70*/  NOP ;  /* 0x0000000000007918 */ /* 0x000fcc0000000000 */
[----:B------:R-:W-:Y:S06]  /*2f80*/  BAR.ARV 0x6, 0xa0 ;  /* 0x0182800000007b1d */ /* 0x000fec0000002000 */
[----:B------:R-:W4:Y:S01]  /*2f90*/  LDCU UR7, c[0x0][0x38c] ;  /* 0x00007180ff0777ac */ /* 0x000f220008000800 */
[----:B------:R-:W-:Y:S01]  /*2fa0*/  IMAD.MOV.U32 R11, RZ, RZ, 0x1 ;  /* 0x00000001ff0b7424 */ /* 0x000fe200078e00ff */
[----:B------:R-:W-:Y:S01]  /*2fb0*/  CS2R R8, SRZ ;  /* 0x0000000000087805 */ /* 0x000fe2000001ff00 */
[----:B------:R-:W-:Y:S01]  /*2fc0*/  IMAD.MOV.U32 R10, RZ, RZ, RZ ;  /* 0x000000ffff0a7224 */ /* 0x000fe200078e00ff */
[----:B------:R-:W3:Y:S01]  /*2fd0*/  LDCU UR6, c[0x0][0x38c] ;  /* 0x00007180ff0677ac */ /* 0x000ee20008000800 */
[----:B------:R-:W-:Y:S01]  /*2fe0*/  UMOV UR15, URZ ;  /* 0x000000ff000f7c82 */ /* 0x000fe20008000000 */
[----:B------:R-:W-:Y:S01]  /*2ff0*/  UMOV UR14, URZ ;  /* 0x000000ff000e7c82 */ /* 0x000fe20008000000 */
[----:B--2---:R-:W-:Y:S01]  /*3000*/  ULEA UR5, UR5, UR4, 0x18 ;  /* 0x0000000405057291 */ /* 0x004fe2000f8ec0ff */
[----:B------:R-:W-:Y:S01]  /*3010*/  UMOV UR24, 0x0 ;  /* 0x0000000000187882 */ /* 0x000fe20000000000 */
[----:B------:R-:W-:-:S02]  /*3020*/  UMOV UR25, 0x8100490 ;  /* 0x0810049000197882 */ /* 0x000fc40000000000 */
[----:B------:R-:W-:Y:S02]  /*3030*/  UIADD3 UR10, UPT, UPT, UR5, 0x6400, URZ ;  /* 0x00006400050a7890 */ /* 0x000fe4000fffe0ff */
[----:B------:R-:W-:Y:S02]  /*3040*/  UIADD3 UR11, UPT, UPT, UR5, 0x26400, URZ ;  /* 0x00026400050b7890 */ /* 0x000fe4000fffe0ff */
[----:B----4-:R-:W-:Y:S01]  /*3050*/  UIADD3 UR7, UPT, UPT, UR7, 0x3f, URZ ;  /* 0x0000003f07077890 */ /* 0x010fe2000fffe0ff */
[----:B-1----:R-:W1:Y:S01]  /*3060*/  LDS R0, [UR5+0x170] ;  /* 0x00017005ff007984 */ /* 0x002e620008000800 */
[----:B------:R-:W-:Y:S02]  /*3070*/  USHF.R.U32.HI UR10, URZ, 0x4, UR10 ;  /* 0x00000004ff0a7899 */ /* 0x000fe4000801160a */
[----:B------:R-:W-:Y:S02]  /*3080*/  USHF.R.S32.HI UR4, URZ, 0x1f, UR7 ;  /* 0x0000001fff047899 */ /* 0x000fe40008011407 */
[----:B------:R-:W-:-:S02]  /*3090*/  USHF.R.U32.HI UR11, URZ, 0x4, UR11 ;  /* 0x00000004ff0b7899 */ /* 0x000fc4000801160b */
[----:B------:R-:W-:Y:S02]  /*30a0*/  ULEA.HI UR4, UR4, UR7, URZ, 0x6 ;  /* 0x0000000704047291 */ /* 0x000fe4000f8f30ff */
[----:B------:R-:W-:Y:S02]  /*30b0*/  ULOP3.LUT UR10, UR10, 0x3fff, URZ, 0xc0, !UPT ;  /* 0x00003fff0a0a7892 */ /* 0x000fe4000f8ec0ff */
[----:B------:R-:W-:Y:S02]  /*30c0*/  USHF.R.S32.HI UR4, URZ, 0x6, UR4 ;  /* 0x00000006ff047899 */ /* 0x000fe40008011404 */
[----:B------:R-:W-:Y:S02]  /*30d0*/  ULOP3.LUT UR11, UR11, 0x3fff, URZ, 0xc0, !UPT ;  /* 0x00003fff0b0b7892 */ /* 0x000fe4000f8ec0ff */
[----:B------:R-:W-:Y:S01]  /*30e0*/  UISETP.LT.AND UP0, UPT, UR4, 0x1, UPT ;  /* 0x000000010400788c */ /* 0x000fe2000bf01270 */
[----:B------:R-:W-:Y:S01]  /*30f0*/  UMOV UR22, 0x0 ;  /* 0x0000000000167882 */ /* 0x000fe20000000000 */
[----:B------:R-:W-:-:S02]  /*3100*/  UMOV UR23, 0x8100490 ;  /* 0x0810049000177882 */ /* 0x000fc40000000000 */
[----:B------:R-:W-:Y:S02]  /*3110*/  USEL UR9, UR4, 0x1, !UP0 ;  /* 0x0000000104097887 */ /* 0x000fe4000c000000 */
[----:B------:R-:W-:Y:S02]  /*3120*/  ULOP3.LUT UR10, UR10, 0x10000, URZ, 0xfc, !UPT ;  /* 0x000100000a0a7892 */ /* 0x000fe4000f8efcff */
[----:B------:R-:W-:Y:S02]  /*3130*/  ULOP3.LUT UR11, UR11, 0x10000, URZ, 0xfc, !UPT ;  /* 0x000100000b0b7892 */ /* 0x000fe4000f8efcff */
[----:B------:R-:W-:Y:S02]  /*3140*/  UIADD3 UR9, UPT, UPT, -UR9, URZ, URZ ;  /* 0x000000ff09097290 */ /* 0x000fe4000fffe1ff */
[----:B---3--:R-:W-:Y:S01]  /*3150*/  UISETP.GE.AND UP3, UPT, UR6, 0x1, UPT ;  /* 0x000000010600788c */ /* 0x008fe2000bf66270 */
[----:B------:R-:W-:Y:S01]  /*3160*/  UMOV UR20, 0x0 ;  /* 0x0000000000147882 */ /* 0x000fe20000000000 */
[----:B------:R-:W-:Y:S01]  /*3170*/  UMOV UR21, 0x8100490 ;  /* 0x0810049000157882 */ /* 0x000fe20000000000 */
[----:B------:R-:W-:Y:S01]  /*3180*/  UMOV UR18, 0x0 ;  /* 0x0000000000127882 */ /* 0x000fe20000000000 */
[----:B------:R-:W-:Y:S01]  /*3190*/  UMOV UR19, 0x8100490 ;  /* 0x0810049000137882 */ /* 0x000fe20000000000 */
[----:B-1----:R-:W-:-:S15]  /*31a0*/  R2UR UR16, R0 ;  /* 0x00000000001072ca */ /* 0x002fde00000e0000 */
.L_x_63:
[----:B------:R-:W-:Y:S02]  /*31b0*/  LEA R0, R10, UR5, 0x3 ;  /* 0x000000050a007c11 */ /* 0x000fe4000f8e18ff */
[----:B------:R-:W-:Y:S02]  /*31c0*/  SHF.L.U32 R2, R9, 0x1f, RZ ;  /* 0x0000001f09027819 */ /* 0x000fe400000006ff */
[----:B------:R-:W-:Y:S01]  /*31d0*/  PLOP3.LUT P0, PT, PT, PT, UP3, 0x80, 0x8 ;  /* 0x000000000008781c */ /* 0x000fe20003f0f038 */
[----:B------:R-:W-:Y:S01]  /*31e0*/  VIADD R3, R0, 0xd0 ;  /* 0x000000d000037836 */ /* 0x000fe20000000000 */
[----:B-1----:R-:W1:Y:S02]  /*31f0*/  SYNCS.PHASECHK.TRANS64.TRYWAIT P1, [R0+URZ+0xc0], R2 ;  /* 0x0000c002000075a7 */ /* 0x002e6400080211ff */
[----:B-1-3--:R-:W-:Y:S09]  /*3200*/  @!P1 BRA `(.L_x_57) ;  /* 0x0000004c00109947 */ /* 0x00aff20003800000 */
.L_x_143:
[----:B------:R-:W-:Y:S01]  /*3210*/  LEA R4, R10, UR5, 0x4 ;  /* 0x000000050a047c11 */ /* 0x000fe2000f8e20ff */
[----:B------:R-:W-:Y:S01]  /*3220*/  @UP3 ULEA UR6, UR14, UR5, 0x3 ;  /* 0x000000050e063291 */ /* 0x000fe2000f8e18ff */
[----:B------:R-:W-:Y:S01]  /*3230*/  PLOP3.LUT P2, PT, PT, PT, PT, 0x80, 0x8 ;  /* 0x000000000008781c */ /* 0x000fe20003f4f070 */
[----:B------:R-:W-:Y:S01]  /*3240*/  ULEA UR7, UR15, UR5, 0x3 ;  /* 0x000000050f077291 */ /* 0x000fe2000f8e18ff */
[----:B------:R-:W-:Y:S01]  /*3250*/  PRMT R3, RZ, 0x654, R3 ;  /* 0x00000654ff037816 */ /* 0x000fe20000000003 */
[----:B------:R-:W-:Y:S01]  /*3260*/  ULEA UR8, UR15, UR16, 0x6 ;  /* 0x000000100f087291 */ /* 0x000fe2000f8e30ff */
[----:B------:R-:W2:Y:S01]  /*3270*/  LDS.128 R4, [R4+0x150] ;  /* 0x0001500004047984 */ /* 0x000ea20000000c00 */
[----:B-1----:R-:W-:Y:S02]  /*3280*/  @P0 SHF.L.U32 R2, R8, 0x1f, RZ ;  /* 0x0000001f08020819 */ /* 0x002fe400000006ff */
[----:B------:R-:W-:Y:S01]  /*3290*/  SHF.L.U32 R0, R11, 0x1f, RZ ;  /* 0x0000001f0b007819 */ /* 0x000fe200000006ff */
[----:B------:R-:W-:Y:S01]  /*32a0*/  @!PT LDS RZ, [RZ] ;  /* 0x00000000fffff984 */ /* 0x000fe20000000800 */
[----:B------:R-:W-:Y:S01]  /*32b0*/  @!PT LDS RZ, [RZ] ;  /* 0x00000000fffff984 */ /* 0x000fe20000000800 */
[----:B------:R-:W-:Y:S01]  /*32c0*/  @!PT LDS RZ, [RZ] ;  /* 0x00000000fffff984 */ /* 0x000fe20000000800 */
[----:B------:R-:W-:Y:S01]  /*32d0*/  @!PT LDS RZ, [RZ] ;  /* 0x00000000fffff984 */ /* 0x000fe20000000800 */
[----:B------:R1:W-:Y:S06]  /*32e0*/  MEMBAR.ALL.CTA ;  /* 0x0000000000007992 */ /* 0x0003ec0000008000 */
[----:B-1----:R-:W1:Y:S02]  /*32f0*/  FENCE.VIEW.ASYNC.S ;  /* 0x00000000000073c6 */ /* 0x002e640000000000 */
[----:B-1----:R1:W-:Y:S01]  /*3300*/  SYNCS.ARRIVE.TRANS64.RED.A1T0 RZ, [R3+URZ], RZ ;  /* 0x000000ff03ff79a7 */ /* 0x0023e200081004ff */
[----:B------:R1:W3:Y:S01]  /*3310*/  @P0 SYNCS.PHASECHK.TRANS64.TRYWAIT P2, [UR6], R2 ;  /* 0x00000002ff0005a7 */ /* 0x0002e20008041106 */
[----:B--2---:R-:W-:Y:S01]  /*3320*/  LOP3.LUT P1, RZ, R6, 0x1, RZ, 0xc0, !PT ;  /* 0x0000000106ff7812 */ /* 0x004fe2000782c0ff */
[----:B------:R-:W2:Y:S02]  /*3330*/  SYNCS.PHASECHK.TRANS64.TRYWAIT P0, [UR7+0x100], R0 ;  /* 0x00010000ff0075a7 */ /* 0x000ea40008001107 */
[----:B-123--:R-:W-:Y:S10]  /*3340*/  @!P0 BRA `(.L_x_58) ;  /* 0x0000004800d48947 */ /* 0x00eff40003800000 */
.L_x_145:
[----:B------:R-:W-:Y:S01]  /*3350*/  IADD3 R10, PT, PT, R10, 0x1, RZ ;  /* 0x000000010a0a7810 */ /* 0x000fe20007ffe0ff */
[----:B------:R-:W-:Y:S06]  /*3360*/  BRA.U !UP3, `(.L_x_59) ;  /* 0x000000010bc07547 */ /* 0x000fec000b800000 */
[----:B------:R-:W-:Y:S01]  /*3370*/  UPLOP3.LUT UP4, UPT, UPT, UPT, UPT, 0x40, 0x4 ;  /* 0x000000000004789c */ /* 0x000fe20003f8e870 */
[----:B------:R-:W-:Y:S01]  /*3380*/  UMOV UR13, UR9 ;  /* 0x00000009000d7c82 */ /* 0x000fe20008000000 */
[----:B------:R-:W-:Y:S01]  /*3390*/  UMOV UR12, UR4 ;  /* 0x00000004000c7c82 */ /* 0x000fe20008000000 */
[----:B------:R-:W-:-:S08]  /*33a0*/  UMOV UR17, UR14 ;  /* 0x0000000e00117c82 */ /* 0x000fd00008000000 */
.L_x_62:
[----:B------:R-:W-:Y:S02]  /*33b0*/  UIADD3 UR13, UPT, UPT, UR13, 0x1, URZ ;  /* 0x000000010d0d7890 */ /* 0x000fe4000fffe0ff */
[----:B--2---:R-:W-:Y:S02]  /*33c0*/  ULEA UR6, UR17, UR5, 0x3 ;  /* 0x0000000511067291 */ /* 0x004fe4000f8e18ff */
[----:B------:R-:W-:Y:S01]  /*33d0*/  UISETP.NE.AND UP0, UPT, UR13, URZ, UPT ;  /* 0x000000ff0d00728c */ /* 0x000fe2000bf05270 */
[----:B---3--:R-:W-:Y:S10]  /*33e0*/  @P2 BRA `(.L_x_60) ;  /* 0x00000000000c2947 */ /* 0x008ff40003800000 */
[----:B-1----:R-:W-:Y:S04]  /*33f0*/  SHF.L.U32 R2, R8, 0x1f, RZ ;  /* 0x0000001f08027819 */ /* 0x002fe800000006ff */
[----:B------:R-:W1:Y:S02]  /*3400*/  SYNCS.PHASECHK.TRANS64.TRYWAIT P0, [UR6], R2 ;  /* 0x00000002ff0075a7 */ /* 0x000e640008001106 */
[----:B-1----:R-:W-:Y:S05]  /*3410*/  @!P0 BRA `(.L_x_61) ;  /* 0x0000004800b88947 */ /* 0x002fea0003800000 */
.L_x_60:
[----:B------:R-:W-:Y:S01]  /*3420*/  UISETP.NE.AND UP1, UPT, UR12, 0x1, UPT ;  /* 0x000000010c00788c */ /* 0x000fe2000bf25270 */
[----:B------:R-:W-:Y:S01]  /*3430*/  PLOP3.LUT P2, PT, PT, PT, PT, 0x80, 0x8 ;  /* 0x000000000008781c */ /* 0x000fe20003f4f070 */
[----:B------:R-:W-:Y:S02]  /*3440*/  UIADD3 UR14, UPT, UPT, UR17, 0x1, URZ ;  /* 0x00000001110e7890 */ /* 0x000fe4000fffe0ff */
[----:B------:R-:W-:Y:S02]  /*3450*/  ULEA UR28, UR17, UR11, 0x9 ;  /* 0x0000000b111c7291 */ /* 0x000fe4000f8e48ff */
[----:B------:R-:W-:Y:S01]  /*3460*/  UISETP.NE.AND UP2, UPT, UR14, 0x8, UPT ;  /* 0x000000080e00788c */ /* 0x000fe2000bf45270 */
[----:B------:R-:W-:Y:S01]  /*3470*/  PLOP3.LUT P0, PT, PT, PT, UP1, 0x80, 0x8 ;  /* 0x000000000008781c */ /* 0x000fe20003f0f018 */
[----:B------:R-:W-:Y:S02]  /*3480*/  UIADD3 UR40, UPT, UPT, UR28, 0x2, URZ ;  /* 0x000000021c287890 */ /* 0x000fe4000fffe0ff */
[----:B------:R-:W-:Y:S02]  /*3490*/  USEL UR27, URZ, 0x1, UP2 ;  /* 0x00000001ff1b7887 */ /* 0x000fe40009000000 */
[----:B------:R-:W-:Y:S02]  /*34a0*/  USEL UR14, UR14, URZ, UP2 ;  /* 0x000000ff0e0e7287 */ /* 0x000fe40009000000 */
[----:B------:R-:W-:Y:S02]  /*34b0*/  UIADD3 UR36, UPT, UPT, UR28, 0x4, URZ ;  /* 0x000000041c247890 */ /* 0x000fe4000fffe0ff */
[----:B------:R-:W-:Y:S01]  /*34c0*/  @UP1 ULEA UR26, UR14, UR5, 0x3 ;  /* 0x000000050e1a1291 */ /* 0x000fe2000f8e18ff */
[----:B------:R-:W-:Y:S01]  /*34d0*/  LOP3.LUT R8, R8, UR27, RZ, 0x3c, !PT ;  /* 0x0000001b08087c12 */ /* 0x000fe2000f8e3cff */
[----:B------:R-:W-:Y:S02]  /*34e0*/  UIADD3 UR32, UPT, UPT, UR28, 0x6, URZ ;  /* 0x000000061c207890 */ /* 0x000fe4000fffe0ff */
[----:B------:R-:W-:Y:S01]  /*34f0*/  UIADD3 UR6, UPT, UPT, UR6, 0x40, URZ ;  /* 0x0000004006067890 */ /* 0x000fe2000fffe0ff */
[----:B-1----:R-:W-:Y:S01]  /*3500*/  @P0 SHF.L.U32 R0, R8, 0x1f, RZ ;  /* 0x0000001f08000819 */ /* 0x002fe200000006ff */
[----:B------:R-:W-:Y:S01]  /*3510*/  UIADD3 UR12, UPT, UPT, UR12, -0x1, URZ ;  /* 0xffffffff0c0c7890 */ /* 0x000fe2000fffe0ff */
[----:B------:R-:W-:Y:S02]  /*3520*/  UMOV UR29, 0x40004040 ;  /* 0x40004040001d7882 */ /* 0x000fe40000000000 */
[----:B------:R2:W3:Y:S01]  /*3530*/  @P0 SYNCS.PHASECHK.TRANS64.TRYWAIT P2, [UR26], R0 ;  /* 0x00000000ff0005a7 */ /* 0x0004e2000804111a */
[----:B------:R-:W-:Y:S01]  /*3540*/  ULEA UR26, UR17, UR10, 0xa ;  /* 0x0000000a111a7291 */ /* 0x000fe2000f8e50ff */
[----:B------:R-:W-:Y:S01]  /*3550*/  UMOV UR27, 0x40004040 ;  /* 0x40004040001b7882 */ /* 0x000fe20000000000 */
[----:B------:R-:W-:Y:S02]  /*3560*/  UMOV UR41, 0x40004040 ;  /* 0x4000404000297882 */ /* 0x000fe40000000000 */
[----:B------:R-:W-:Y:S02]  /*3570*/  UIADD3 UR38, UPT, UPT, UR26, 0x2, URZ ;  /* 0x000000021a267890 */ /* 0x000fe4000fffe0ff */
[----:B------:R-:W-:Y:S02]  /*3580*/  UIADD3 UR34, UPT, UPT, UR26, 0x4, URZ ;  /* 0x000000041a227890 */ /* 0x000fe4000fffe0ff */
[----:B------:R-:W-:Y:S01]  /*3590*/  UIADD3 UR30, UPT, UPT, UR26, 0x6, URZ ;  /* 0x000000061a1e7890 */ /* 0x000fe2000fffe0ff */
[----:B------:R2:W-:Y:S01]  /*35a0*/  UTCHMMA gdesc[UR26], gdesc[UR28], tmem[UR8], tmem[UR24], idesc[UR25], UP4 ;  /* 0x00ff181c1a0075ea */ /* 0x0005e2000a000008 */
[----:B------:R-:W-:Y:S01]  /*35b0*/  UPLOP3.LUT UP4, UPT, UPT, UPT, UPT, 0x80, 0x8 ;  /* 0x000000000008789c */ /* 0x000fe20003f8f070 */
[----:B------:R-:W-:Y:S01]  /*35c0*/  UMOV UR39, 0x40004040 ;  /* 0x4000404000277882 */ /* 0x000fe20000000000 */
[----:B------:R-:W-:Y:S01]  /*35d0*/  UMOV UR37, 0x40004040 ;  /* 0x4000404000257882 */ /* 0x000fe20000000000 */
[----:B------:R2:W-:Y:S01]  /*35e0*/  UTCHMMA gdesc[UR38], gdesc[UR40], tmem[UR8], tmem[UR22], idesc[UR23], UPT ;  /* 0x00ff1628260075ea */ /* 0x0005e2000b800008 */
[----:B------:R-:W-:Y:S01]  /*35f0*/  UMOV UR35, 0x40004040 ;  /* 0x4000404000237882 */ /* 0x000fe20000000000 */
[----:B------:R-:W-:Y:S01]  /*3600*/  UMOV UR33, 0x40004040 ;  /* 0x4000404000217882 */ /* 0x000fe20000000000 */
[----:B------:R-:W-:Y:S01]  /*3610*/  UMOV UR31, 0x40004040 ;  /* 0x40004040001f7882 */ /* 0x000fe20000000000 */
[----:B------:R2:W-:Y:S01]  /*3620*/  UTCHMMA gdesc[UR34], gdesc[UR36], tmem[UR8], tmem[UR20], idesc[UR21], UPT ;  /* 0x00ff1424220075ea */ /* 0x0005e2000b800008 */
[----:B------:R2:W-:Y:S01]  /*3630*/  UTCHMMA gdesc[UR30], gdesc[UR32], tmem[UR8], tmem[UR18], idesc[UR19], UPT ;  /* 0x00ff12201e0075ea */ /* 0x0005e2000b800008 */
[----:B------:R2:W-:Y:S01]  /*3640*/  UTCBAR [UR6], URZ ;  /* 0x000000ff060073e9 */ /* 0x0005e200080000ff */
[----:B------:R-:W-:Y:S01]  /*3650*/  UMOV UR17, UR14 ;  /* 0x0000000e00117c82 */ /* 0x000fe20008000000 */
[----:B------:R-:W-:Y:S05]  /*3660*/  BRA.U UP0, `(.L_x_62) ;  /* 0xfffffffd00507547 */ /* 0x000fea000b83ffff */
.L_x_59:
[----:B------:R-:W-:Y:S01]  /*3670*/  UIADD3 UR15, UPT, UPT, UR15, 0x1, URZ ;  /* 0x000000010f0f7890 */ /* 0x000fe2000fffe0ff */
[C---:B------:R-:W-:Y:S01]  /*3680*/  ISETP.NE.AND P0, PT, R10.reuse, 0x2, PT ;  /* 0x000000020a00780c */ /* 0x040fe20003f05270 */
[----:B------:R-:W-:Y:S02]  /*3690*/  UIADD3 UR7, UPT, UPT, UR7, 0xe0, URZ ;  /* 0x000000e007077890 */ /* 0x000fe4000fffe0ff */
[----:B------:R-:W-:Y:S01]  /*36a0*/  UISETP.NE.AND UP0, UPT, UR15, 0x4, UPT ;  /* 0x000000040f00788c */ /* 0x000fe2000bf05270 */
[----:B-12---:R-:W-:Y:S02]  /*36b0*/  SEL R0, RZ, 0x1, P0 ;  /* 0x00000001ff007807 */ /* 0x006fe40000000000 */
[----:B------:R-:W-:Y:S01]  /*36c0*/  SEL R10, R10, RZ, P0 ;  /* 0x000000ff0a0a7207 */ /* 0x000fe20000000000 */
[----:B------:R-:W-:Y:S01]  /*36d0*/  USEL UR6, URZ, 0x1, UP0 ;  /* 0x00000001ff067887 */ /* 0x000fe20008000000 */
[----:B------:R-:W-:Y:S01]  /*36e0*/  LOP3.LUT R9, R9, R0, RZ, 0x3c, !PT ;  /* 0x0000000009097212 */ /* 0x000fe200078e3cff */
[----:B------:R-:W-:Y:S01]  /*36f0*/  USEL UR15, UR15, URZ, UP0 ;  /* 0x000000ff0f0f7287 */ /* 0x000fe20008000000 */
[----:B------:R1:W-:Y:S03]  /*3700*/  UTCBAR [UR7], URZ ;  /* 0x000000ff070073e9 */ /* 0x0003e600080000ff */
[----:B------:R-:W-:Y:S01]  /*3710*/  LOP3.LUT R11, R11, UR6, RZ, 0x3c, !PT ;  /* 0x000000060b0b7c12 */ /* 0x000fe2000f8e3cff */
[----:B------:R-:W-:Y:S07]  /*3720*/  @P1 BRA `(.L_x_63) ;  /* 0xfffffff800a01947 */ /* 0x000fee000383ffff */
[----:B------:R-:W2:Y:S01]  /*3730*/  S2UR UR4, SR_CgaCtaId ;  /* 0x00000000000479c3 */ /* 0x000ea20000008800 */
[----:B------:R-:W-:Y:S01]  /*3740*/  ELECT P0, URZ, PT ;  /* 0x0000000000ff782f */ /* 0x000fe20003800000 */
[----:B------:R-:W-:Y:S01]  /*3750*/  IMAD.MOV.U32 R0, RZ, RZ, 0x1 ;  /* 0x00000001ff007424 */ /* 0x000fe200078e00ff */
[----:B------:R-:W-:Y:S01]  /*3760*/  UIADD3 UR5, UPT, UPT, UR5, 0x100, URZ ;  /* 0x0000010005057890 */ /* 0x000fe2000fffe0ff */
[----:B------:R-:W-:Y:S01]  /*3770*/  SHF.L.U32 R2, R11, 0x1f, RZ ;  /* 0x0000001f0b027819 */ /* 0x000fe200000006ff */
[----:B------:R-:W-:-:S03]  /*3780*/  UMOV UR6, 0x40 ;  /* 0x0000004000067882 */ /* 0x000fc60000000000 */
[----:B------:R-:W-:Y:S01]  /*3790*/  UVIRTCOUNT.DEALLOC.SMPOOL 0x80 ;  /* 0x000000800000784c */ /* 0x000fe20000000000 */
[----:B--2---:R-:W-:Y:S02]  /*37a0*/  ULEA UR4, UR4, UR6, 0x18 ;  /* 0x0000000604047291 */ /* 0x004fe4000f8ec0ff */
[----:B------:R-:W-:-:S07]  /*37b0*/  ULEA UR6, UR15, UR5, 0x3 ;  /* 0x000000050f067291 */ /* 0x000fce000f8e18ff */
[----:B------:R2:W-:Y:S02]  /*37c0*/  @P0 STS.U8 [UR4+0x1c], R0 ;  /* 0x00001c00ff000988 */ /* 0x0005e40008000004 */
[----:B------:R-:W4:Y:S02]  /*37d0*/  SYNCS.PHASECHK.TRANS64.TRYWAIT P0, [UR6], R2 ;  /* 0x00000002ff0075a7 */ /* 0x000f240008001106 */
[----:B--2-4-:R-:W-:Y:S05]  /*37e0*/  @!P0 BRA `(.L_x_64) ;  /* 0x0000004400dc8947 */ /* 0x014fea0003800000 */
.L_x_148:
[----:B-1----:R-:W-:-:S04]  /*37f0*/  UIADD3 UR7, UPT, UPT, UR15, 0x1, URZ ;  /* 0x000000010f077890 */ /* 0x002fc8000fffe0ff */
[----:B------:R-:W-:-:S04]  /*3800*/  UISETP.NE.AND UP0, UPT, UR7, 0x4, UPT ;  /* 0x000000040700788c */ /* 0x000fc8000bf05270 */
[----:B------:R-:W-:Y:S02]  /*3810*/  USEL UR8, URZ, 0x1, UP0 ;  /* 0x00000001ff087887 */ /* 0x000fe40008000000 */
[----:B------:R-:W-:-:S04]  /*3820*/  USEL UR7, UR7, URZ, UP0 ;  /* 0x000000ff07077287 */ /* 0x000fc80008000000 */
[----:B------:R-:W-:Y:S01]  /*3830*/  ULEA UR6, UR7, UR5, 0x3 ;  /* 0x0000000507067291 */ /* 0x000fe2000f8e18ff */
[----:B--2---:R-:W-:-:S04]  /*3840*/  LOP3.LUT R2, R11, UR8, RZ, 0x3c, !PT ;  /* 0x000000080b027c12 */ /* 0x004fc8000f8e3cff */
[----:B------:R-:W-:-:S04]  /*3850*/  SHF.L.U32 R3, R2, 0x1f, RZ ;  /* 0x0000001f02037819 */ /* 0x000fc800000006ff */
[----:B------:R-:W1:Y:S02]  /*3860*/  SYNCS.PHASECHK.TRANS64.TRYWAIT P0, [UR6], R3 ;  /* 0x00000003ff0075a7 */ /* 0x000e640008001106 */
[----:B-1----:R-:W-:Y:S05]  /*3870*/  @!P0 BRA `(.L_x_65) ;  /* 0x0000004400d08947 */ /* 0x002fea0003800000 */
.L_x_150:
        /* <DEDUP_REMOVED lines=9> */
.L_x_152:
[----:B------:R-:W-:-:S04]  /*3910*/  UIADD3 UR7, UPT, UPT, UR7, 0x1, URZ ;  /* 0x0000000107077890 */ /* 0x000fc8000fffe0ff */
[----:B------:R-:W-:-:S04]  /*3920*/  UISETP.NE.AND UP0, UPT, UR7, 0x4, UPT ;  /* 0x000000040700788c */ /* 0x000fc8000bf05270 */
[----:B------:R-:W-:Y:S02]  /*3930*/  USEL UR6, URZ, 0x1, UP0 ;  /* 0x00000001ff067887 */ /* 0x000fe40008000000 */
[----:B------:R-:W-:-:S04]  /*3940*/  USEL UR7, UR7, URZ, UP0 ;  /* 0x000000ff07077287 */ /* 0x000fc80008000000 */
[----:B------:R-:W-:Y:S01]  /*3950*/  ULEA UR7, UR7, UR5, 0x3 ;  /* 0x0000000507077291 */ /* 0x000fe2000f8e18ff */
[----:B------:R-:W-:-:S04]  /*3960*/  LOP3.LUT R2, R2, UR6, RZ, 0x3c, !PT ;  /* 0x0000000602027c12 */ /* 0x000fc8000f8e3cff */
[----:B------:R-:W-:-:S04]  /*3970*/  SHF.L.U32 R2, R2, 0x1f, RZ ;  /* 0x0000001f02027819 */ /* 0x000fc800000006ff */
[----:B------:R-:W2:Y:S02]  /*3980*/  SYNCS.PHASECHK.TRANS64.TRYWAIT P0, [UR7], R2 ;  /* 0x00000002ff0075a7 */ /* 0x000ea40008001107 */
[----:B--2---:R-:W-:Y:S05]  /*3990*/  @!P0 BRA `(.L_x_67) ;  /* 0x0000004400b88947 */ /* 0x004fea0003800000 */
.L_x_154:
[----:B------:R-:W-:Y:S01]  /*39a0*/  NOP ;  /* 0x0000000000007918 */ /* 0x000fe20000000000 */
[----:B-1----:R-:W1:Y:S01]  /*39b0*/  LDS R0, [UR4+0x14] ;  /* 0x00001404ff007984 */ /* 0x002e620008000800 */
[----:B------:R-:W-:Y:S01]  /*39c0*/  ULOP3.LUT UR6, UR16, 0xffff, URZ, 0xc0, !UPT ;  /* 0x0000ffff10067892 */ /* 0x000fe2000f8ec0ff */
[----:B------:R-:W-:Y:S01]  /*39d0*/  UMOV UR8, 0xffff ;  /* 0x0000ffff00087882 */ /* 0x000fe20000000000 */
[----:B------:R-:W-:Y:S02]  /*39e0*/  UMOV UR5, 0x1 ;  /* 0x0000000100057882 */ /* 0x000fe40000000000 */
[----:B------:R-:W-:-:S04]  /*39f0*/  USHF.R.U32.HI UR6, URZ, 0x5, UR6 ;  /* 0x00000005ff067899 */ /* 0x000fc80008011606 */
[----:B------:R-:W-:Y:S02]  /*3a00*/  USHF.L.U32 UR8, UR8, UR6, URZ ;  /* 0x0000000608087299 */ /* 0x000fe400080006ff */
[----:B------:R-:W-:-:S04]  /*3a10*/  USHF.L.U32 UR5, UR5, UR6, URZ ;  /* 0x0000000605057299 */ /* 0x000fc800080006ff */
[----:B-1----:R-:W-:-:S04]  /*3a20*/  LOP3.LUT R0, R0, UR8, RZ, 0xc0, !PT ;  /* 0x0000000800007c12 */ /* 0x002fc8000f8ec0ff */
[----:B------:R-:W-:-:S13]  /*3a30*/  ISETP.NE.AND P0, PT, R0, UR8, PT ;  /* 0x0000000800007c0c */ /* 0x000fda000bf05270 */
[----:B------:R-:W-:Y:S05]  /*3a40*/  @P0 BRA `(.L_x_68) ;  /* 0x0000000000580947 */ /* 0x000fea0003800000 */
[----:B------:R-:W1:Y:S02]  /*3a50*/  LDS R0, [UR4+0x18] ;  /* 0x00001804ff007984 */ /* 0x000e640008000800 */
[----:B-1----:R-:W-:-:S04]  /*3a60*/  LOP3.LUT R0, R0, UR5, RZ, 0xc0, !PT ;  /* 0x0000000500007c12 */ /* 0x002fc8000f8ec0ff */
[----:B------:R-:W-:-:S13]  /*3a70*/  ISETP.NE.AND P0, PT, R0, UR5, PT ;  /* 0x0000000500007c0c */ /* 0x000fda000bf05270 */
[----:B------:R-:W-:Y:S05]  /*3a80*/  @P0 BRA `(.L_x_69) ;  /* 0x00000000003c0947 */ /* 0x000fea0003800000 */
[----:B------:R-:W1:Y:S01]  /*3a90*/  S2R R2, SR_LANEID ;  /* 0x0000000000027919 */ /* 0x000e620000000000 */
[----:B------:R-:W-:Y:S01]  /*3aa0*/  ULOP3.LUT UR8, URZ, UR8, URZ, 0x33, !UPT ;  /* 0x00000008ff087292 */ /* 0x000fe2000f8e33ff */
[----:B------:R-:W-:Y:S02]  /*3ab0*/  VOTEU.ANY UR7, UPT, PT ;  /* 0x0000000000077886 */ /* 0x000fe400038e0100 */
[----:B------:R-:W-:-:S03]  /*3ac0*/  UFLO.U32 UR7, UR7 ;  /* 0x00000007000772bd */ /* 0x000fc600080e0000 */
[----:B------:R-:W-:-:S04]  /*3ad0*/  IMAD.U32 R0, RZ, RZ, UR8 ;  /* 0x00000008ff007e24 */ /* 0x000fc8000f8e00ff */
[----:B------:R2:W4:Y:S02]  /*3ae0*/  REDUX UR6, R0 ;  /* 0x00000000000673c4 */ /* 0x0005240000000000 */
[----:B------:R1:W-:Y:S02]  /*3af0*/  UTCATOMSWS.AND URZ, UR8 ;  /* 0x0000000800ff79e3 */ /* 0x0003e40008000000 */
[----:B-1----:R-:W-:Y:S02]  /*3b00*/  ISETP.EQ.U32.AND P0, PT, R2, UR7, PT ;  /* 0x0000000702007c0c */ /* 0x002fe4000bf02070 */
[----:B--2---:R-:W-:Y:S02]  /*3b10*/  LOP3.LUT R0, RZ, UR5, RZ, 0x33, !PT ;  /* 0x00000005ff007c12 */ /* 0x004fe4000f8e33ff */
[----:B----4-:R-:W-:Y:S02]  /*3b20*/  MOV R2, UR6 ;  /* 0x0000000600027c02 */ /* 0x010fe40008000f00 */
[----:B------:R-:W1:Y:S07]  /*3b30*/  REDUX UR5, R0 ;  /* 0x00000000000573c4 */ /* 0x000e6e0000000000 */
[----:B------:R2:W-:Y:S01]  /*3b40*/  @P0 ATOMS.AND RZ, [UR4+0x14], R2 ;  /* 0x00001402ffff098c */ /* 0x0005e2000a800004 */
[----:B-1----:R-:W-:-:S05]  /*3b50*/  IMAD.U32 R0, RZ, RZ, UR5 ;  /* 0x00000005ff007e24 */ /* 0x002fca000f8e00ff */
[----:B------:R2:W-:Y:S01]  /*3b60*/  @P0 ATOMS.AND RZ, [UR4+0x18], R0 ;  /* 0x00001800ffff098c */ /* 0x0005e2000a800004 */
[----:B------:R-:W-:Y:S05]  /*3b70*/  BRA `(.L_x_70) ;  /* 0x0000000000147947 */ /* 0x000fea0003800000 */
.L_x_69:
[----:B------:R-:W-:Y:S02]  /*3b80*/  MOV R2, 0x3ba0 ;  /* 0x00003ba000027802 */ /* 0x000fe40000000f00 */
[----:B---3-5:R-:W-:Y:S05]  /*3b90*/  CALL.REL.NOINC `($__internal_0_$__cuda_sm10x_tcgen05_guardrail_trap_col_being_dealloced_not_returned_by_alloc) ;  /* 0x00000048002c7944 */ /* 0x028fea0003c00000 */
[----:B------:R-:W-:Y:S05]  /*3ba0*/  BRA `(.L_x_70) ;  /* 0x0000000000087947 */ /* 0x000fea0003800000 */
.L_x_68:
[----:B------:R-:W-:Y:S02]  /*3bb0*/  MOV R2, 0x3bd0 ;  /* 0x00003bd000027802 */ /* 0x000fe40000000f00 */
[----:B---3-5:R-:W-:Y:S05]  /*3bc0*/  CALL.REL.NOINC `($__internal_2_$__cuda_sm10x_tcgen05_guardrail_trap_unallocated_columns_being_dealloced) ;  /* 0x0000004800387944 */ /* 0x028fea0003c00000 */
.L_x_70:
[----:B------:R-:W-:Y:S01]  /*3bd0*/  NOP ;  /* 0x0000000000007918 */ /* 0x000fe20000000000 */
[----:B------:R-:W-:Y:S05]  /*3be0*/  EXIT ;  /* 0x000000000000794d */ /* 0x000fea0003800000 */
.L_x_52:
[----:B------:R-:W-:-:S09]  /*3bf0*/  UISETP.NE.OR UP1, UPT, UR8, 0x3, !UP1 ;  /* 0x000000030800788c */ /* 0x000fd2000cf25670 */
[----:B------:R-:W-:Y:S05]  /*3c00*/  BRA.U UP1, `(.L_x_71) ;  /* 0x0000000d01b07547 */ /* 0x000fea000b800000 */
[----:B------:R-:W1:Y:S01]  /*3c10*/  LDC R0, c[0x0][0xb30] ;  /* 0x0002cc00ff007b82 */ /* 0x000e620000000800 */
[----:B------:R-:W2:Y:S01]  /*3c20*/  LDCU.64 UR6, c[0x0][0x888] ;  /* 0x00011100ff0677ac */ /* 0x000ea20008000a00 */
[----:B------:R-:W-:Y:S02]  /*3c30*/  HFMA2 R27, -RZ, RZ, 0, 0 ;  /* 0x00000000ff1b7431 */ /* 0x000fe400000001ff */
[----:B------:R-:W-:Y:S01]  /*3c40*/  IMAD.MOV.U32 R29, RZ, RZ, 0x1 ;  /* 0x00000001ff1d7424 */ /* 0x000fe200078e00ff */
[----:B------:R-:W-:Y:S01]  /*3c50*/  MOV R25, 0x2000 ;  /* 0x0000200000197802 */ /* 0x000fe20000000f00 */
[----:B------:R-:W4:Y:S01]  /*3c60*/  LDCU.64 UR4, c[0x0][0x890] ;  /* 0x00011200ff0477ac */ /* 0x000f220008000a00 */
[----:B------:R-:W-:Y:S01]  /*3c70*/  IMAD.MOV.U32 R28, RZ, RZ, RZ ;  /* 0x000000ffff1c7224 */ /* 0x000fe200078e00ff */
[----:B------:R-:W3:Y:S01]  /*3c80*/  LDC R24, c[0x0][0x370] ;  /* 0x0000dc00ff187b82 */ /* 0x000ee20000000800 */
[----:B------:R-:W-:-:S07]  /*3c90*/  UPLOP3.LUT UP0, UPT, UPT, UPT, UPT, 0x40, 0x4 ;  /* 0x000000000004789c */ /* 0x000fce0003f0e870 */
[----:B------:R-:W3:Y:S01]  /*3ca0*/  LDC R5, c[0x0][0xb0c] ;  /* 0x0002c300ff057b82 */ /* 0x000ee20000000800 */
[----:B--2---:R-:W-:-:S03]  /*3cb0*/  UISETP.NE.U32.AND UP2, UPT, UR6, URZ, UPT ;  /* 0x000000ff0600728c */ /* 0x004fc6000bf45070 */
[----:B------:R-:W-:Y:S01]  /*3cc0*/  UMOV UR6, 0x400 ;  /* 0x0000040000067882 */ /* 0x000fe20000000000 */
[----:B----4-:R-:W-:-:S03]  /*3cd0*/  UISETP.NE.U32.AND UP3, UPT, UR4, URZ, UPT ;  /* 0x000000ff0400728c */ /* 0x010fc6000bf65070 */
[----:B------:R-:W2:Y:S01]  /*3ce0*/  LDC R18, c[0x0][0xb20] ;  /* 0x0002c800ff127b82 */ /* 0x000ea20000000800 */
[----:B-1----:R-:W-:Y:S01]  /*3cf0*/  ISETP.NE.AND P1, PT, R0, 0x1, PT ;  /* 0x000000010000780c */ /* 0x002fe20003f25270 */
[----:B------:R-:W-:Y:S02]  /*3d00*/  UISETP.NE.AND.EX UP2, UPT, UR7, URZ, UPT, UP2 ;  /* 0x000000ff0700728c */ /* 0x000fe4000bf45320 */
[----:B------:R-:W-:Y:S02]  /*3d10*/  ULEA UR6, UR46, UR6, 0x18 ;  /* 0x000000062e067291 */ /* 0x000fe4000f8ec0ff */
[----:B------:R-:W-:Y:S02]  /*3d20*/  UISETP.NE.AND.EX UP3, UPT, UR5, URZ, UPT, UP3 ;  /* 0x000000ff0500728c */ /* 0x000fe4000bf65330 */
[----:B------:R-:W1:Y:S01]  /*3d30*/  LDC.64 R30, c[0x0][0x348] ;  /* 0x0000d200ff1e7b82 */ /* 0x000e620000000a00 */
[----:B------:R-:W-:-:S07]  /*3d40*/  UMOV UR7, URZ ;  /* 0x000000ff00077c82 */ /* 0x000fce0008000000 */
[----:B------:R-:W4:Y:S08]  /*3d50*/  LDC.64 R16, c[0x0][0xb10] ;  /* 0x0002c400ff107b82 */ /* 0x000f300000000a00 */
[----:B------:R-:W1:Y:S08]  /*3d60*/  LDC.64 R8, c[0x0][0xb18] ;  /* 0x0002c600ff087b82 */ /* 0x000e700000000a00 */
[----:B------:R-:W1:Y:S08]  /*3d70*/  LDC.64 R6, c[0x0][0xb28] ;  /* 0x0002ca00ff067b82 */ /* 0x000e700000000a00 */
[----:B--23--:R-:W1:Y:S02]  /*3d80*/  LDC R19, c[0x0][0x374] ;  /* 0x0000dd00ff137b82 */ /* 0x00ce640000000800 */
.L_x_80:
[C---:B------:R-:W-:Y:S02]  /*3d90*/  LEA R0, R28.reuse, UR6, 0x3 ;  /* 0x000000061c007c11 */ /* 0x040fe4000f8e18ff */
[----:B------:R-:W-:Y:S02]  /*3da0*/  SHF.L.U32 R2, R27, 0x1f, RZ ;  /* 0x0000001f1b027819 */ /* 0x000fe400000006ff */
[----:B------:R-:W-:Y:S02]  /*3db0*/  LEA R20, R28, UR6, 0x4 ;  /* 0x000000061c147c11 */ /* 0x000fe4000f8e20ff */
[----:B--2---:R-:W2:Y:S02]  /*3dc0*/  SYNCS.PHASECHK.TRANS64.TRYWAIT P0, [R0+URZ+0xc0], R2 ;  /* 0x0000c002000075a7 */ /* 0x004ea400080011ff */
[----:B--2---:R-:W-:Y:S05]  /*3dd0*/  @!P0 BRA `(.L_x_72) ;  /* 0x0000004000c08947 */ /* 0x004fea0003800000 */
.L_x_155:
[----:B------:R-:W-:Y:S01]  /*3de0*/  ISETP.GE.AND P0, PT, R40, 0x1, PT ;  /* 0x000000012800780c */ /* 0x000fe20003f06270 */
[----:B------:R-:W3:Y:S01]  /*3df0*/  LDS.128 R20, [R20+0x150] ;  /* 0x0001500014147984 */ /* 0x000ee20000000c00 */
[----:B--2---:R-:W-:Y:S01]  /*3e00*/  VIADD R0, R0, 0xd0 ;  /* 0x000000d000007836 */ /* 0x004fe20000000000 */
[----:B------:R-:W-:Y:S01]  /*3e10*/  @!PT LDS RZ, [RZ] ;  /* 0x00000000fffff984 */ /* 0x000fe20000000800 */
[----:B------:R-:W-:Y:S01]  /*3e20*/  @!PT LDS RZ, [RZ] ;  /* 0x00000000fffff984 */ /* 0x000fe20000000800 */
[----:B------:R-:W-:Y:S01]  /*3e30*/  @!PT LDS RZ, [RZ] ;  /* 0x00000000fffff984 */ /* 0x000fe20000000800 */
[----:B------:R-:W-:Y:S01]  /*3e40*/  @!PT LDS RZ, [RZ] ;  /* 0x00000000fffff984 */ /* 0x000fe20000000800 */
[----:B------:R2:W-:Y:S06]  /*3e50*/  MEMBAR.ALL.CTA ;  /* 0x0000000000007992 */ /* 0x0005ec0000008000 */
[----:B--2---:R-:W2:Y:S01]  /*3e60*/  FENCE.VIEW.ASYNC.S ;  /* 0x00000000000073c6 */ /* 0x004ea20000000000 */
[----:B------:R-:W-:Y:S04]  /*3e70*/  PRMT R0, RZ, 0x654, R0 ;  /* 0x00000654ff007816 */ /* 0x000fe80000000000 */
[----:B--2---:R2:W-:Y:S01]  /*3e80*/  SYNCS.ARRIVE.TRANS64.RED.A1T0 RZ, [R0+URZ], RZ ;  /* 0x000000ff00ff79a7 */ /* 0x0045e200081004ff */
[----:B---3--:R-:W-:Y:S11]  /*3e90*/  LOP3.LUT P3, RZ, R22, 0x1, RZ, 0xc0, !PT ;  /* 0x0000000116ff7812 */ /* 0x008ff6000786c0ff */
[----:B------:R-:W-:Y:S02]  /*3ea0*/  @!UPT UIADD3 URZ, UPT, UPT, URZ, URZ, URZ ;  /* 0x000000fffffff290 */ /* 0x000fe4000fffe0ff */
[----:B------:R-:W-:Y:S02]  /*3eb0*/  @P3 MOV R13, R20 ;  /* 0x00000014000d3202 */ /* 0x000fe40000000f00 */
[----:B------:R-:W-:Y:S01]  /*3ec0*/  @P3 LOP3.LUT R12, R21, 0xffff, RZ, 0xc0, !PT ;  /* 0x0000ffff150c3812 */ /* 0x000fe200078ec0ff */
[----:B--2---:R-:W-:Y:S06]  /*3ed0*/  @!P0 BRA `(.L_x_73) ;  /* 0x0000000000a48947 */ /* 0x004fec0003800000 */
[-C--:B-1----:R-:W-:Y:S01]  /*3ee0*/  IMAD.HI.U32 R0, R19, R9.reuse, RZ ;  /* 0x0000000913007227 */ /* 0x082fe200078e00ff */
[----:B------:R-:W-:Y:S02]  /*3ef0*/  ISETP.NE.AND P0, PT, R8, 0x1, PT ;  /* 0x000000010800780c */ /* 0x000fe40003f05270 */
[----:B------:R-:W-:Y:S01]  /*3f00*/  ISETP.NE.AND P2, PT, R40, 0x1, PT ;  /* 0x000000012800780c */ /* 0x000fe20003f45270 */
[----:B----4-:R-:W-:Y:S01]  /*3f10*/  IMAD.HI.U32 R11, R24, R16, RZ ;  /* 0x00000010180b7227 */ /* 0x010fe200078e00ff */
[----:B------:R-:W-:Y:S02]  /*3f20*/  SHF.R.U32.HI R0, RZ, R18, R0 ;  /* 0x00000012ff007219 */ /* 0x000fe40000011600 */
[----:B------:R-:W-:Y:S01]  /*3f30*/  ISETP.NE.AND P4, PT, R5, 0x1, PT ;  /* 0x000000010500780c */ /* 0x000fe20003f85270 */
[----:B------:R-:W-:Y:S01]  /*3f40*/  IMAD.HI.U32 R15, R12, R9, RZ ;  /* 0x000000090c0f7227 */ /* 0x000fe200078e00ff */
[----:B------:R-:W-:Y:S02]  /*3f50*/  SHF.R.U32.HI R11, RZ, R17, R11 ;  /* 0x00000011ff0b7219 */ /* 0x000fe4000001160b */
[----:B------:R-:W-:Y:S01]  /*3f60*/  SEL R0, R19, R0, !P0 ;  /* 0x0000000013007207 */ /* 0x000fe20004000000 */
[----:B------:R-:W-:Y:S01]  /*3f70*/  IMAD.HI.U32 R14, R13, R16, RZ ;  /* 0x000000100d0e7227 */ /* 0x000fe200078e00ff */
[----:B------:R-:W-:Y:S03]  /*3f80*/  SEL R11, R24, R11, !P4 ;  /* 0x0000000b180b7207 */ /* 0x000fe60006000000 */
[-C--:B------:R-:W-:Y:S01]  /*3f90*/  IMAD.HI.U32 R10, R0, R6.reuse, RZ ;  /* 0x00000006000a7227 */ /* 0x080fe200078e00ff */
[----:B------:R-:W-:Y:S03]  /*3fa0*/  SHF.R.U32.HI R14, RZ, R17, R14 ;  /* 0x00000011ff0e7219 */ /* 0x000fe6000001160e */
[----:B------:R-:W-:Y:S01]  /*3fb0*/  IMAD.HI.U32 R2, R11, R6, RZ ;  /* 0x000000060b027227 */ /* 0x000fe200078e00ff */
[-C--:B------:R-:W-:Y:S02]  /*3fc0*/  @P2 SHF.R.U32.HI R0, RZ, R7.reuse, R10 ;  /* 0x00000007ff002219 */ /* 0x080fe4000001160a */
[----:B------:R-:W-:Y:S02]  /*3fd0*/  SHF.R.U32.HI R10, RZ, R18, R15 ;  /* 0x00000012ff0a7219 */ /* 0x000fe4000001160f */
[----:B------:R-:W-:Y:S01]  /*3fe0*/  @P2 SHF.R.U32.HI R11, RZ, R7, R2 ;  /* 0x00000007ff0b2219 */ /* 0x000fe20000011602 */
[----:B------:R-:W-:Y:S01]  /*3ff0*/  IMAD R0, R40, R0, RZ ;  /* 0x0000000028007224 */ /* 0x000fe200078e02ff */
[----:B------:R-:W-:Y:S02]  /*4000*/  SEL R10, R12, R10, !P0 ;  /* 0x0000000a0c0a7207 */ /* 0x000fe40004000000 */
[----:B------:R-:W-:Y:S01]  /*4010*/  SEL R2, R13, R14, !P4 ;  /* 0x0000000e0d027207 */ /* 0x000fe20006000000 */
[----:B------:R-:W-:Y:S01]  /*4020*/  IMAD R14, R40, R11, RZ ;  /* 0x0000000b280e7224 */ /* 0x000fe200078e02ff */
[C---:B------:R-:W-:Y:S01]  /*4030*/  ISETP.GE.AND P0, PT, R10.reuse, R0, PT ;  /* 0x000000000a00720c */ /* 0x040fe20003f06270 */
[----:B------:R-:W-:Y:S03]  /*4040*/  IMAD.HI.U32 R0, R10, R6, RZ ;  /* 0x000000060a007227 */ /* 0x000fe600078e00ff */
[----:B------:R-:W-:Y:S02]  /*4050*/  ISETP.GE.OR P0, PT, R2, R14, P0 ;  /* 0x0000000e0200720c */ /* 0x000fe40000706670 */
[-C--:B------:R-:W-:Y:S04]  /*4060*/  SHF.R.U32.HI R0, RZ, R7.reuse, R0 ;  /* 0x00000007ff007219 */ /* 0x080fe80000011600 */
[----:B------:R-:W-:Y:S05]  /*4070*/  SEL R15, R10, R0, !P2 ;  /* 0x000000000a0f7207 */ /* 0x000fea0005000000 */
[----:B------:R-:W-:Y:S02]  /*4080*/  IMAD.MOV R14, RZ, RZ, -R15 ;  /* 0x000000ffff0e7224 */ /* 0x000fe400078e0a0f */
[----:B------:R-:W-:Y:S04]  /*4090*/  @!P0 IMAD.HI.U32 R0, R2, R6, RZ ;  /* 0x0000000602008227 */ /* 0x000fe800078e00ff */
[----:B------:R-:W-:Y:S01]  /*40a0*/  IMAD R14, R40, R14, R10 ;  /* 0x0000000e280e7224 */ /* 0x000fe200078e020a */
[----:B------:R-:W-:Y:S04]  /*40b0*/  @!P0 SHF.R.U32.HI R0, RZ, R7, R0 ;  /* 0x00000007ff008219 */ /* 0x000fe80000011600 */
[----:B------:R-:W-:Y:S04]  /*40c0*/  @!P0 SEL R0, R2, R0, !P2 ;  /* 0x0000000002008207 */ /* 0x000fe80005000000 */
[----:B------:R-:W-:Y:S01]  /*40d0*/  @!P0 IADD3 R15, PT, PT, R15, -R0, RZ ;  /* 0x800000000f0f8210 */ /* 0x000fe20007ffe0ff */
[----:B------:R-:W-:Y:S01]  /*40e0*/  @!P0 IMAD R0, R11, R14, R0 ;  /* 0x0000000e0b008224 */ /* 0x000fe200078e0200 */
[----:B------:R-:W-:Y:S01]  /*40f0*/  IADD3 R11, PT, PT, -R10, RZ, RZ ;  /* 0x000000ff0a0b7210 */ /* 0x000fe20007ffe1ff */
[--C-:B------:R-:W-:Y:S02]  /*4100*/  IMAD.MOV R14, RZ, RZ, -R2.reuse ;  /* 0x000000ffff0e7224 */ /* 0x100fe400078e0a02 */
[----:B------:R-:W-:Y:S02]  /*4110*/  @!P0 IMAD R10, R15, R40, R2 ;  /* 0x000000280f0a8224 */ /* 0x000fe400078e0202 */
[----:B------:R-:W-:Y:S02]  /*4120*/  @!P0 IMAD.MOV.U32 R2, RZ, RZ, R0 ;  /* 0x000000ffff028224 */ /* 0x000fe400078e0000 */
[----:B------:R-:W-:Y:S02]  /*4130*/  IMAD R13, R5, R14, R13 ;  /* 0x0000000e050d7224 */ /* 0x000fe400078e020d */
[----:B------:R-:W-:Y:S02]  /*4140*/  IMAD R12, R8, R11, R12 ;  /* 0x0000000b080c7224 */ /* 0x000fe400078e020c */
[----:B------:R-:W-:Y:S02]  /*4150*/  IMAD R13, R2, R5, R13 ;  /* 0x00000005020d7224 */ /* 0x000fe400078e020d */
[----:B------:R-:W-:Y:S02]  /*4160*/  IMAD R12, R10, R8, R12 ;  /* 0x000000080a0c7224 */ /* 0x000fe400078e020c */
.L_x_73:
[----:B------:R-:W-:Y:S05]  /*4170*/  BRA.U UP0, `(.L_x_74) ;  /* 0x0000000100107547 */ /* 0x000fea000b800000 */
[----:B------:R-:W-:Y:S04]  /*4180*/  MOV R2, UR14 ;  /* 0x0000000e00027c02 */ /* 0x000fe80008000f00 */
[----:B------:R-:W-:Y:S04]  /*4190*/  SHF.L.U32 R2, R2, 0x1f, RZ ;  /* 0x0000001f02027819 */ /* 0x000fe800000006ff */
[----:B------:R-:W2:Y:S02]  /*41a0*/  SYNCS.PHASECHK.TRANS64.TRYWAIT P0, [UR6+0xb8], R2 ;  /* 0x0000b802ff0075a7 */ /* 0x000ea40008001106 */
[----:B--2---:R-:W-:Y:S05]  /*41b0*/  @!P0 BRA `(.L_x_75) ;  /* 0x0000003c00dc8947 */ /* 0x004fea0003800000 */
.L_x_74:
[----:B------:R-:W-:Y:S02]  /*41c0*/  R2UR UR11, R4 ;  /* 0x00000000040b72ca */ /* 0x000fe400000e0000 */
[----:B------:R-:W-:Y:S02]  /*41d0*/  R2UR UR10, R3 ;  /* 0x00000000030a72ca */ /* 0x000fe400000e0000 */
[----:B------:R-:W-:Y:S04]  /*41e0*/  ISETP.NE.U32.AND P2, PT, RZ, UR4, PT ;  /* 0x00000004ff007c0c */ /* 0x000fe8000bf45070 */
[----:B------:R-:W-:Y:S05]  /*41f0*/  ISETP.NE.AND.EX P2, PT, RZ, UR5, PT, P2 ;  /* 0x00000005ff007c0c */ /* 0x000fea000bf45320 */
[----:B------:R-:W-:Y:S02]  /*4200*/  USHF.L.U32 UR11, UR11, 0x7, URZ ;  /* 0x000000070b0b7899 */ /* 0x000fe400080006ff */
[----:B------:R-:W-:Y:S01]  /*4210*/  USHF.L.U32 UR10, UR10, 0x6, URZ ;  /* 0x000000060a0a7899 */ /* 0x000fe200080006ff */
[----:B------:R-:W-:Y:S11]  /*4220*/  BRA.U !UP3, `(.L_x_76) ;  /* 0x000000010b347547 */ /* 0x000ff6000b800000 */
[----:B------:R-:W-:Y:S01]  /*4230*/  UPLOP3.LUT UP4, UPT, UPT, UPT, UP2, 0x80, 0x8 ;  /* 0x000000000008789c */ /* 0x000fe20003f8f020 */
[----:B--2---:R-:W-:Y:S02]  /*4240*/  HFMA2 R0, -RZ, RZ, 0, 5.9604644775390625e-08 ;  /* 0x00000001ff007431 */ /* 0x004fe400000001ff */
[----:B------:R-:W-:Y:S03]  /*4250*/  IMAD.MOV.U32 R98, RZ, RZ, 0x1 ;  /* 0x00000001ff627424 */ /* 0x000fe600078e00ff */
[----:B------:R-:W-:Y:S05]  /*4260*/  PLOP3.LUT P0, PT, PT, PT, UP4, 0x80, 0x8 ;  /* 0x000000000008781c */ /* 0x000fea0003f0f048 */
[----:B------:R-:W2:Y:S01]  /*4270*/  @UP4 LDCU.64 UR12, c[0x0][0x888] ;  /* 0x00011100ff0c47ac */ /* 0x000ea20008000a00 */
[----:B------:R-:W-:Y:S07]  /*4280*/  @UP4 UIMAD UR8, UR36, UR4, URZ ;  /* 0x00000004240842a4 */ /* 0x000fee000f8e02ff */
[----:B------:R-:W-:Y:S01]  /*4290*/  @!P0 PRMT R98, R0, 0x7610, R98 ;  /* 0x0000761000628816 */ /* 0x000fe20000000062 */
[----:B--2---:R-:W-:Y:S03]  /*42a0*/  @UP4 UIMAD.WIDE UR12, UR8, 0x4, UR12 ;  /* 0x00000004080c48a5 */ /* 0x004fe6000f8e020c */
[----:B------:R-:W2:Y:S03]  /*42b0*/  @!UP4 LDCU UR8, c[0x0][0x880] ;  /* 0x00011000ff08c7ac */ /* 0x000ea60008000800 */
[----:B-----5:R-:W-:Y:S01]  /*42c0*/  IMAD.U32 R48, RZ, RZ, UR12 ;  /* 0x0000000cff307e24 */ /* 0x020fe2000f8e00ff */
[----:B------:R-:W-:Y:S05]  /*42d0*/  MOV R49, UR13 ;  /* 0x0000000d00317c02 */ /* 0x000fea0008000f00 */
[----:B------:R3:W5:Y:S02]  /*42e0*/  @P0 LDG.E R48, desc[UR48][R48.64] ;  /* 0x0000003030300981 */ /* 0x000764000c1e1900 */
[----:B--23--:R-:W-:Y:S07]  /*42f0*/  @!P0 IMAD.U32 R48, RZ, RZ, UR8 ;  /* 0x00000008ff308e24 */ /* 0x00cfee000f8e00ff */
.L_x_76:
[----:B-----5:R-:W-:Y:S01]  /*4300*/  @!P2 FSETP.EQ.AND P0, PT, R48, RZ, PT ;  /* 0x000000ff3000a20b */ /* 0x020fe20003f02000 */
[----:B------:R-:W-:Y:S01]  /*4310*/  @!UPT UIADD3 URZ, UPT, UPT, URZ, URZ, URZ ;  /* 0x000000fffffff290 */ /* 0x000fe2000fffe0ff */
[----:B------:R-:W-:Y:S11]  /*4320*/  @!P2 BRA `(.L_x_77) ;  /* 0x000000000014a947 */ /* 0x000ff60003800000 */
[----:B------:R-:W-:Y:S02]  /*4330*/  LOP3.LUT P2, RZ, R98, 0xff, RZ, 0xc0, !PT ;  /* 0x000000ff62ff7812 */ /* 0x000fe4000784c0ff */
[----:B------:R-:W-:Y:S04]  /*4340*/  PLOP3.LUT P0, PT, PT, PT, UP4, 0x80, 0x8 ;  /* 0x000000000008781c */ /* 0x000fe80003f0f048 */
[----:B------:R-:W-:Y:S07]  /*4350*/  PLOP3.LUT P0, PT, P0, PT, PT, 0x8, 0x80 ;  /* 0x000000000080781c */ /* 0x000fee000070e170 */
[----:B------:R-:W-:Y:S11]  /*4360*/  @P2 FSETP.EQ.AND P0, PT, R48, RZ, PT ;  /* 0x000000ff3000220b */ /* 0x000ff60003f02000 */
[----:B------:R-:W-:Y:S02]  /*4370*/  @!UPT UIADD3 URZ, UPT, UPT, URZ, URZ, URZ ;  /* 0x000000fffffff290 */ /* 0x000fe4000fffe0ff */
.L_x_77:
[----:B------:R-:W-:Y:S01]  /*4380*/  ULEA UR15, UR7, UR6, 0x3 ;  /* 0x00000006070f7291 */ /* 0x000fe2000f8e18ff */
[----:B------:R-:W-:Y:S02]  /*4390*/  SHF.L.U32 R4, R29, 0x1f, RZ ;  /* 0x0000001f1d047819 */ /* 0x000fe400000006ff */
[----:B------:R-:W-:Y:S04]  /*43a0*/  ELECT P4, URZ, PT ;  /* 0x0000000000ff782f */ /* 0x000fe80003880000 */
[----:B------:R-:W-:Y:S02]  /*43b0*/  PLOP3.LUT P4, PT, P0, P4, PT, 0xf2, 0x2f ;  /* 0x00000000002f781c */ /* 0x000fe40000789e72 */
[----:B------:R-:W3:Y:S11]  /*43c0*/  SYNCS.PHASECHK.TRANS64.TRYWAIT P2, [UR15+0x98], R4 ;  /* 0x00009804ff0075a7 */ /* 0x000ef6000804110f */
[----:B-1----:R-:W-:Y:S05]  /*43d0*/  @!P4 IADD3 R3, P0, PT, R30, 0x580, RZ ;  /* 0x000005801e03c810 */ /* 0x002fea0007f1e0ff */
[----:B--2---:R-:W-:Y:S01]  /*43e0*/  @!P4 IMAD.X R2, RZ, RZ, R31, P0 ;  /* 0x000000ffff02c224 */ /* 0x004fe200000e061f */
[----:B---3--:R-:W-:Y:S07]  /*43f0*/  @!P2 BRA `(.L_x_78) ;  /* 0x0000003c0064a947 */ /* 0x008fee0003800000 */
.L_x_158:
[----:B------:R-:W2:Y:S01]  /*4400*/  LDC.64 R14, c[0x0][0xb10] ;  /* 0x0002c400ff0e7b82 */ /* 0x000ea20000000a00 */
[----:B------:R-:W-:Y:S01]  /*4410*/  @!P4 R2UR UR9, R3 ;  /* 0x000000000309c2ca */ /* 0x000fe200000e0000 */
[----:B------:R-:W-:Y:S01]  /*4420*/  VOTEU.ALL UP1, P4 ;  /* 0x0000000000ff7886 */ /* 0x000fe20002020000 */
[----:B------:R-:W-:Y:S01]  /*4430*/  @!P4 R2UR UR8, R2 ;  /* 0x000000000208c2ca */ /* 0x000fe200000e0000 */
[----:B------:R-:W-:Y:S01]  /*4440*/  VOTEU.ALL UP0, P4 ;  /* 0x0000000000ff7886 */ /* 0x000fe20002000000 */
[----:B-1----:R-:W-:Y:S03]  /*4450*/  @!P4 IMAD.MOV.U32 R0, RZ, RZ, 0x2000 ;  /* 0x00002000ff00c424 */ /* 0x002fe600078e00ff */
[----:B------:R-:W1:Y:S01]  /*4460*/  LDC.64 R10, c[0x0][0xb18] ;  /* 0x0002c600ff0a7b82 */ /* 0x000e620000000a00 */
[----:B------:R-:W-:Y:S01]  /*4470*/  UMOV UR20, 0x0 ;  /* 0x0000000000147882 */ /* 0x000fe20000000000 */
[----:B------:R-:W-:Y:S01]  /*4480*/  UMOV UR21, 0x10000000 ;  /* 0x1000000000157882 */ /* 0x000fe20000000000 */
[----:B------:R-:W-:Y:S01]  /*4490*/  UMOV UR12, UR36 ;  /* 0x00000024000c7c82 */ /* 0x000fe20008000000 */
[----:B------:R-:W-:Y:S01]  /*44a0*/  UIADD3 UR13, UPT, UPT, UR7, 0x1, URZ ;  /* 0x00000001070d7890 */ /* 0x000fe2000fffe0ff */
[----:B------:R-:W-:Y:S01]  /*44b0*/  @P3 SHF.R.U32.HI R26, RZ, 0x10, R21 ;  /* 0x00000010ff1a3819 */ /* 0x000fe20000011615 */
[----:B------:R-:W-:Y:S02]  /*44c0*/  VIADD R28, R28, 0x1 ;  /* 0x000000011c1c7836 */ /* 0x000fe40000000000 */
[----:B------:R-:W-:Y:S01]  /*44d0*/  IMAD.U32 R2, RZ, RZ, UR9 ;  /* 0x00000009ff027e24 */ /* 0x000fe2000f8e00ff */
[----:B------:R-:W-:Y:S01]  /*44e0*/  UIADD3 UR9, UPT, UPT, UR15, 0x80, URZ ;  /* 0x000000800f097890 */ /* 0x000fe2000fffe0ff */
[----:B------:R-:W-:Y:S01]  /*44f0*/  IMAD.U32 R3, RZ, RZ, UR8 ;  /* 0x00000008ff037e24 */ /* 0x000fe2000f8e00ff */
[----:B------:R-:W-:Y:S02]  /*4500*/  @!UP1 ULEA UR8, UR7, UR6, 0xd ;  /* 0x0000000607089291 */ /* 0x000fe4000f8e68ff */
[----:B------:R-:W-:Y:S01]  /*4510*/  @!P4 R2UR UR18, R2 ;  /* 0x000000000212c2ca */ /* 0x000fe200000e0000 */
[----:B------:R-:W-:Y:S01]  /*4520*/  UISETP.NE.AND UP5, UPT, UR13, 0x3, UPT ;  /* 0x000000030d00788c */ /* 0x000fe2000bfa5270 */
[----:B------:R-:W3:Y:S01]  /*4530*/  @!P1 LDC R2, c[0x0][0xb0c] ;  /* 0x0002c300ff029b82 */ /* 0x000ee20000000800 */
[----:B------:R-:W-:Y:S01]  /*4540*/  @!P4 R2UR UR19, R3 ;  /* 0x000000000313c2ca */ /* 0x000fe200000e0000 */
[----:B------:R-:W-:Y:S02]  /*4550*/  @!UP1 UIADD3 UR8, UPT, UPT, UR8, 0x200, URZ ;  /* 0x0000020008089890 */ /* 0x000fe4000fffe0ff */
[----:B------:R-:W-:Y:S02]  /*4560*/  UPRMT UR16, UR46, 0x654, UR9 ;  /* 0x000006542e107896 */ /* 0x000fe40008000009 */
[----:B------:R-:W-:Y:S02]  /*4570*/  USEL UR17, URZ, 0x1, UP5 ;  /* 0x00000001ff117887 */ /* 0x000fe4000a800000 */
[----:B------:R-:W-:Y:S04]  /*4580*/  USEL UR13, UR13, URZ, UP5 ;  /* 0x000000ff0d0d7287 */ /* 0x000fe8000a800000 */
[----:B------:R-:W-:Y:S01]  /*4590*/  ULEA UR7, UR13, UR6, 0x3 ;  /* 0x000000060d077291 */ /* 0x000fe2000f8e18ff */
[----:B------:R-:W-:Y:S01]  /*45a0*/  LOP3.LUT R29, R29, UR17, RZ, 0x3c, !PT ;  /* 0x000000111d1d7c12 */ /* 0x000fe2000f8e3cff */
[----:B------:R1:W-:Y:S01]  /*45b0*/  @!UP0 UTMALDG.3D [UR8], [UR18], desc[UR20] ;  /* 0x00001408120085b4 */ /* 0x0003e20008011000 */
[----:B------:R5:W-:Y:S02]  /*45c0*/  @!P4 SYNCS.ARRIVE.TRANS64.RED.A0TR RZ, [UR15+0x80], R0 ;  /* 0x00008000ffffc9a7 */ /* 0x000be4000830040f */
[----:B------:R-:W-:Y:S02]  /*45d0*/  SHF.L.U32 R32, R29, 0x1f, RZ ;  /* 0x0000001f1d207819 */ /* 0x000fe400000006ff */
[----:B---3--:R-:W-:Y:S01]  /*45e0*/  @!P1 ISETP.NE.AND P2, PT, R2, 0x1, PT ;  /* 0x000000010200980c */ /* 0x008fe20003f45270 */
[C---:B--2---:R-:W-:Y:S01]  /*45f0*/  @!P1 IMAD.HI.U32 R3, R13.reuse, R14, RZ ;  /* 0x0000000e0d039227 */ /* 0x044fe200078e00ff */
[----:B-1----:R-:W-:Y:S03]  /*4600*/  @!P1 ISETP.NE.AND P0, PT, R10, 0x1, PT ;  /* 0x000000010a00980c */ /* 0x002fe60003f05270 */
[C---:B------:R-:W-:Y:S01]  /*4610*/  @!P1 IMAD.HI.U32 R4, R12.reuse, R11, RZ ;  /* 0x0000000b0c049227 */ /* 0x040fe200078e00ff */
[----:B------:R-:W-:Y:S01]  /*4620*/  @!P1 SHF.R.U32.HI R3, RZ, R15, R3 ;  /* 0x0000000fff039219 */ /* 0x000fe20000011603 */
[----:B------:R-:W-:Y:S03]  /*4630*/  SYNCS.ARRIVE.TRANS64.RED.A1T0 RZ, [UR16], RZ ;  /* 0x000000ffffff79a7 */ /* 0x000fe60008100410 */
[----:B------:R-:W-:Y:S01]  /*4640*/  @!P1 SEL R3, R13, R3, !P2 ;  /* 0x000000030d039207 */ /* 0x000fe20005000000 */
[----:B------:R-:W1:Y:S01]  /*4650*/  SYNCS.PHASECHK.TRANS64.TRYWAIT P5, [UR7+0x98], R32 ;  /* 0x00009820ff0075a7 */ /* 0x000e6200080a1107 */
[----:B-----5:R-:W2:Y:S02]  /*4660*/  @!P1 LDC R0, c[0x0][0xb20] ;  /* 0x0002c800ff009b82 */ /* 0x020ea40000000800 */
[----:B--2---:R-:W-:Y:S04]  /*4670*/  @!P1 SHF.R.U32.HI R0, RZ, R0, R4 ;  /* 0x00000000ff009219 */ /* 0x004fe80000011604 */
[----:B------:R-:W-:Y:S05]  /*4680*/  @!P1 SEL R4, R12, R0, !P0 ;  /* 0x000000000c049207 */ /* 0x000fea0004000000 */
[----:B------:R-:W-:Y:S02]  /*4690*/  @!P1 IMAD.IADD R0, R4, 0x1, -R3 ;  /* 0x0000000104009824 */ /* 0x000fe400078e0a03 */
[----:B------:R-:W-:Y:S02]  /*46a0*/  @!P1 IMAD.IADD R3, R3, 0x1, -R4 ;  /* 0x0000000103039824 */ /* 0x000fe400078e0a04 */
[----:B------:R-:W-:Y:S02]  /*46b0*/  @!P1 IMAD R13, R0, R2, R13 ;  /* 0x00000002000d9224 */ /* 0x000fe400078e020d */
[----:B------:R-:W-:Y:S01]  /*46c0*/  @!P1 IMAD R12, R3, R10, R12 ;  /* 0x0000000a030c9224 */ /* 0x000fe200078e020c */
[----:B-1----:R-:W-:Y:S06]  /*46d0*/  @!P5 BRA `(.L_x_79) ;  /* 0x0000003800c4d947 */ /* 0x002fec0003800000 */
.L_x_160:
[----:B------:R-:W-:Y:S01]  /*46e0*/  @!P4 IADD3 R2, P0, PT, R30, 0x580, RZ ;  /* 0x000005801e02c810 */ /* 0x000fe20007f1e0ff */
[----:B------:R-:W-:Y:S01]  /*46f0*/  UMOV UR18, 0x0 ;  /* 0x0000000000127882 */ /* 0x000fe20000000000 */
[----:B------:R-:W-:Y:S01]  /*4700*/  UMOV UR19, 0x10000000 ;  /* 0x1000000000137882 */ /* 0x000fe20000000000 */
[----:B------:R-:W-:Y:S01]  /*4710*/  VOTEU.ALL UP0, P4 ;  /* 0x0000000000ff7886 */ /* 0x000fe20002000000 */
[----:B------:R-:W-:Y:S01]  /*4720*/  @!P4 R2UR UR9, R2 ;  /* 0x000000000209c2ca */ /* 0x000fe200000e0000 */
[----:B-1----:R-:W-:Y:S01]  /*4730*/  @!P4 IMAD.X R0, RZ, RZ, R31, P0 ;  /* 0x000000ffff00c224 */ /* 0x002fe200000e061f */
[----:B------:R-:W-:Y:S01]  /*4740*/  UMOV UR12, UR36 ;  /* 0x00000024000c7c82 */ /* 0x000fe20008000000 */
[----:B------:R-:W-:Y:S01]  /*4750*/  @P3 R2UR UR36, R26 ;  /* 0x000000001a2432ca */ /* 0x000fe200000e0000 */
[----:B------:R-:W-:Y:S01]  /*4760*/  @!UP0 ULEA UR15, UR13, UR6, 0xd ;  /* 0x000000060d0f8291 */ /* 0x000fe2000f8e68ff */
[----:B------:R-:W-:Y:S01]  /*4770*/  ISETP.NE.AND P0, PT, R28, 0x2, PT ;  /* 0x000000021c00780c */ /* 0x000fe20003f05270 */
[----:B------:R-:W-:Y:S01]  /*4780*/  @!UP0 UIADD3 UR10, UPT, UPT, UR10, 0x20, URZ ;  /* 0x000000200a0a8890 */ /* 0x000fe2000fffe0ff */
[----:B------:R-:W-:Y:S01]  /*4790*/  @!P4 R2UR UR8, R0 ;  /* 0x000000000008c2ca */ /* 0x000fe200000e0000 */
[----:B------:R-:W-:Y:S01]  /*47a0*/  IMAD.IADD R4, R13, 0x1, R97 ;  /* 0x000000010d047824 */ /* 0x000fe200078e0261 */
[----:B------:R-:W-:Y:S02]  /*47b0*/  SEL R0, RZ, 0x1, P0 ;  /* 0x00000001ff007807 */ /* 0x000fe40000000000 */
[----:B------:R-:W-:Y:S02]  /*47c0*/  SEL R28, R28, RZ, P0 ;  /* 0x000000ff1c1c7207 */ /* 0x000fe40000000000 */
[----:B------:R-:W-:Y:S01]  /*47d0*/  IMAD.U32 R2, RZ, RZ, UR9 ;  /* 0x00000009ff027e24 */ /* 0x000fe2000f8e00ff */
[----:B------:R-:W-:Y:S01]  /*47e0*/  UIADD3 UR9, UPT, UPT, UR7, 0x80, URZ ;  /* 0x0000008007097890 */ /* 0x000fe2000fffe0ff */
[----:B------:R-:W-:Y:S03]  /*47f0*/  LOP3.LUT R27, R27, R0, RZ, 0x3c, !PT ;  /* 0x000000001b1b7212 */ /* 0x000fe600078e3cff */
[----:B------:R-:W-:Y:S02]  /*4800*/  @!P4 R2UR UR16, R2 ;  /* 0x000000000210c2ca */ /* 0x000fe400000e0000 */
[----:B------:R-:W-:Y:S01]  /*4810*/  IMAD.U32 R3, RZ, RZ, UR8 ;  /* 0x00000008ff037e24 */ /* 0x000fe2000f8e00ff */
[----:B------:R-:W-:Y:S01]  /*4820*/  @!UP0 UIADD3 UR8, UPT, UPT, UR15, 0x200, URZ ;  /* 0x000002000f088890 */ /* 0x000fe2000fffe0ff */
[----:B------:R-:W-:Y:S01]  /*4830*/  VOTEU.ALL UP0, P4 ;  /* 0x0000000000ff7886 */ /* 0x000fe20002000000 */
[----:B------:R-:W-:Y:S02]  /*4840*/  UPRMT UR15, UR46, 0x654, UR9 ;  /* 0x000006542e0f7896 */ /* 0x000fe40008000009 */
[----:B------:R-:W-:Y:S01]  /*4850*/  @!P4 R2UR UR17, R3 ;  /* 0x000000000311c2ca */ /* 0x000fe200000e0000 */
[----:B------:R-:W-:Y:S11]  /*4860*/  IMAD.IADD R3, R12, 0x1, R96 ;  /* 0x000000010c037824 */ /* 0x000ff600078e0260 */
[----:B------:R-:W-:Y:S01]  /*4870*/  @!UPT UIADD3 URZ, UPT, UPT, URZ, URZ, URZ ;  /* 0x000000fffffff290 */ /* 0x000fe2000fffe0ff */
[----:B------:R2:W-:Y:S01]  /*4880*/  @!UP0 UTMALDG.3D [UR8], [UR16], desc[UR18] ;  /* 0x00001208100085b4 */ /* 0x0005e20008011000 */
[----:B------:R2:W-:Y:S01]  /*4890*/  @!P4 SYNCS.ARRIVE.TRANS64.RED.A0TR RZ, [UR7+0x80], R25 ;  /* 0x00008019ffffc9a7 */ /* 0x0005e20008300407 */
[----:B------:R-:W-:Y:S04]  /*48a0*/  UIADD3 UR7, UPT, UPT, UR13, 0x1, URZ ;  /* 0x000000010d077890 */ /* 0x000fe8000fffe0ff */
[----:B------:R-:W-:Y:S04]  /*48b0*/  UISETP.NE.AND UP0, UPT, UR7, 0x3, UPT ;  /* 0x000000030700788c */ /* 0x000fe8000bf05270 */
[----:B------:R-:W-:Y:S02]  /*48c0*/  USEL UR13, URZ, 0x1, UP0 ;  /* 0x00000001ff0d7887 */ /* 0x000fe40008000000 */
[----:B------:R-:W-:Y:S02]  /*48d0*/  USEL UR7, UR7, URZ, UP0 ;  /* 0x000000ff07077287 */ /* 0x000fe40008000000 */
[----:B------:R-:W-:Y:S02]  /*48e0*/  UPLOP3.LUT UP0, UPT, UPT, UPT, UPT, 0x80, 0x8 ;  /* 0x000000000008789c */ /* 0x000fe40003f0f070 */
[----:B------:R-:W-:Y:S01]  /*48f0*/  LOP3.LUT R29, R29, UR13, RZ, 0x3c, !PT ;  /* 0x0000000d1d1d7c12 */ /* 0x000fe2000f8e3cff */
[----:B------:R-:W-:Y:S01]  /*4900*/  SYNCS.ARRIVE.TRANS64.RED.A1T0 RZ, [UR15], RZ ;  /* 0x000000ffffff79a7 */ /* 0x000fe2000810040f */
[----:B------:R-:W-:Y:S07]  /*4910*/  @P3 BRA `(.L_x_80) ;  /* 0xfffffff4001c3947 */ /* 0x000fee000383ffff */
[----:B------:R-:W-:Y:S01]  /*4920*/  UIADD3 UR6, UPT, UPT, UR6, 0x98, URZ ;  /* 0x0000009806067890 */ /* 0x000fe2000fffe0ff */
[----:B------:R-:W-:-:S03]  /*4930*/  SHF.L.U32 R2, R29, 0x1f, RZ ;  /* 0x0000001f1d027819 */ /* 0x000fc600000006ff */
[----:B------:R-:W-:-:S09]  /*4940*/  ULEA UR4, UR7, UR6, 0x3 ;  /* 0x0000000607047291 */ /* 0x000fd2000f8e18ff */
[----:B------:R-:W1:Y:S02]  /*4950*/  SYNCS.PHASECHK.TRANS64.TRYWAIT P0, [UR4], R2 ;  /* 0x00000002ff0075a7 */ /* 0x000e640008001104 */
[----:B-1----:R-:W-:Y:S05]  /*4960*/  @!P0 BRA `(.L_x_81) ;  /* 0x0000003800388947 */ /* 0x002fea0003800000 */
.L_x_162:
        /* <DEDUP_REMOVED lines=9> */
.L_x_164:
[----:B------:R-:W-:-:S04]  /*4a00*/  UIADD3 UR5, UPT, UPT, UR5, 0x1, URZ ;  /* 0x0000000105057890 */ /* 0x000fc8000fffe0ff */
[----:B------:R-:W-:-:S04]  /*4a10*/  UISETP.NE.AND UP0, UPT, UR5, 0x3, UPT ;  /* 0x000000030500788c */ /* 0x000fc8000bf05270 */
[----:B------:R-:W-:Y:S02]  /*4a20*/  USEL UR4, URZ, 0x1, UP0 ;  /* 0x00000001ff047887 */ /* 0x000fe40008000000 */
[----:B------:R-:W-:-:S04]  /*4a30*/  USEL UR5, UR5, URZ, UP0 ;  /* 0x000000ff05057287 */ /* 0x000fc80008000000 */
[----:B------:R-:W-:Y:S01]  /*4a40*/  ULEA UR5, UR5, UR6, 0x3 ;  /* 0x0000000605057291 */ /* 0x000fe2000f8e18ff */
[----:B-1----:R-:W-:-:S04]  /*4a50*/  LOP3.LUT R2, R29, UR4, RZ, 0x3c, !PT ;  /* 0x000000041d027c12 */ /* 0x002fc8000f8e3cff */
[----:B------:R-:W-:Y:S01]  /*4a60*/  SHF.L.U32 R2, R2, 0x1f, RZ ;  /* 0x0000001f02027819 */ /* 0x000fe200000006ff */
[----:B------:R-:W-:-:S07]  /*4a70*/  IMAD.U32 R0, RZ, RZ, UR5 ;  /* 0x00000005ff007e24 */ /* 0x000fce000f8e00ff */
.L_x_83:
[----:B-1----:R1:W3:Y:S02]  /*4a80*/  SYNCS.PHASECHK.TRANS64.TRYWAIT P0, [R0+URZ], R2 ;  /* 0x00000002000075a7 */ /* 0x0022e400080011ff */
[----:B---3--:R-:W-:Y:S05]  /*4a90*/  @!P0 NANOSLEEP.SYNCS 0x989680 ;  /* 0x009896800000895d */ /* 0x008fea0003900000 */
[----:B------:R-:W3:Y:S02]  /*4aa0*/  @!P0 SYNCS.PHASECHK.TRANS64 P0, [R0+URZ], R2 ;  /* 0x00000002000085a7 */ /* 0x000ee400080010ff */
[----:B--23--:R-:W-:Y:S05]  /*4ab0*/  @P0 EXIT ;  /* 0x000000000000094d */ /* 0x00cfea0003800000 */
[----:B------:R-:W-:Y:S05]  /*4ac0*/  BRA `(.L_x_83) ;  /* 0xfffffffc00ec7947 */ /* 0x000fea000383ffff */
.L_x_71:
[----:B------:R-:W-:-:S06]  /*4ad0*/  UISETP.GE.AND UP0, UPT, UR8, 0x4, UPT ;  /* 0x000000040800788c */ /* 0x000fcc000bf06270 */
[----:B------:R-:W-:-:S13]  /*4ae0*/  PLOP3.LUT P0, PT, PT, PT, UP0, 0x80, 0x8 ;  /* 0x000000000008781c */ /* 0x000fda0003f0f008 */
[----:B------:R-:W-:Y:S05]  /*4af0*/  @!P0 EXIT ;  /* 0x000000000000894d */ /* 0x000fea0003800000 */
[----:B------:R-:W-:Y:S01]  /*4b00*/  BAR.SYNC.DEFER_BLOCKING 0x6, 0xa0 ;  /* 0x0182800000007b1d */ /* 0x000fe20000010000 */
[----:B------:R-:W-:Y:S01]  /*4b10*/  IMAD.SHL.U32 R110, R0, 0x20, RZ ;  /* 0x00000020006e7824 */ /* 0x000fe200078e00ff */
[----:B------:R-:W-:Y:S01]  /*4b20*/  LOP3.LUT R46, R2, 0x60, R0, 0xf8, !PT ;  /* 0x00000060022e7812 */ /* 0x000fe200078ef800 */
[C---:B------:R-:W-:Y:S01]  /*4b30*/  IMAD.SHL.U32 R6, R0.reuse, 0x4, RZ ;  /* 0x0000000400067824 */ /* 0x040fe200078e00ff */
[C---:B------:R-:W-:Y:S01]  /*4b40*/  LOP3.LUT R105, R0.reuse, 0x2, RZ, 0xc0, !PT ;  /* 0x0000000200697812 */ /* 0x040fe200078ec0ff */
[----:B------:R-:W-:Y:S01]  /*4b50*/  IMAD.U32 R84, R0, 0x10000, RZ ;  /* 0x0001000000547824 */ /* 0x000fe200078e00ff */
[----:B------:R-:W-:Y:S02]  /*4b60*/  UMOV UR47, 0x400 ;  /* 0x00000400002f7882 */ /* 0x000fe40000000000 */
[----:B------:R-:W1:Y:S01]  /*4b70*/  LDC R101, c[0x0][0x370] ;  /* 0x0000dc00ff657b82 */ /* 0x000e620000000800 */
[----:B------:R-:W-:Y:S01]  /*4b80*/  ULEA UR47, UR46, UR47, 0x18 ;  /* 0x0000002f2e2f7291 */ /* 0x000fe2000f8ec0ff */
[----:B------:R-:W-:Y:S01]  /*4b90*/  LOP3.LUT R7, R110, 0xc0, RZ, 0xc0, !PT ;  /* 0x000000c06e077812 */ /* 0x000fe200078ec0ff */
[----:B------:R-:W-:Y:S01]  /*4ba0*/  HFMA2 R108, -RZ, RZ, 0, 0 ;  /* 0x00000000ff6c7431 */ /* 0x000fe200000001ff */
[C---:B------:R-:W-:Y:S01]  /*4bb0*/  LOP3.LUT R103, R0.reuse, 0x60, RZ, 0xc0, !PT ;  /* 0x0000006000677812 */ /* 0x040fe200078ec0ff */
[----:B------:R-:W-:Y:S01]  /*4bc0*/  UIADD3 UR53, UPT, UPT, UR47, 0x200, URZ ;  /* 0x000002002f357890 */ /* 0x000fe2000fffe0ff */
[----:B------:R-:W-:Y:S01]  /*4bd0*/  LOP3.LUT R0, R0, 0x4, RZ, 0xc0, !PT ;  /* 0x0000000400007812 */ /* 0x000fe200078ec0ff */
[----:B------:R-:W-:Y:S01]  /*4be0*/  IMAD.MOV.U32 R85, RZ, RZ, RZ ;  /* 0x000000ffff557224 */ /* 0x000fe200078e00ff */
[----:B------:R-:W2:Y:S01]  /*4bf0*/  LDC R42, c[0x0][0xb0c] ;  /* 0x0002c300ff2a7b82 */ /* 0x000ea20000000800 */
[----:B------:R-:W-:Y:S01]  /*4c00*/  LOP3.LUT R6, R7, 0x18, R6, 0xf8, !PT ;  /* 0x0000001807067812 */ /* 0x000fe200078ef806 */
[----:B------:R-:W-:Y:S01]  /*4c10*/  IMAD.MOV.U32 R112, RZ, RZ, RZ ;  /* 0x000000ffff707224 */ /* 0x000fe200078e00ff */
[----:B------:R-:W-:Y:S01]  /*4c20*/  LOP3.LUT R84, R84, 0x600000, RZ, 0xc0, !PT ;  /* 0x0060000054547812 */ /* 0x000fe200078ec0ff */
[----:B------:R-:W-:Y:S01]  /*4c30*/  IMAD.MOV.U32 R107, RZ, RZ, RZ ;  /* 0x000000ffff6b7224 */ /* 0x000fe200078e00ff */
[----:B------:R-:W-:Y:S01]  /*4c40*/  IADD3 R109, PT, PT, -R0, 0x2, RZ ;  /* 0x00000002006d7810 */ /* 0x000fe20007ffe1ff */
[----:B------:R-:W-:Y:S01]  /*4c50*/  IMAD.MOV R105, RZ, RZ, -R105 ;  /* 0x000000ffff697224 */ /* 0x000fe200078e0a69 */
[----:B------:R-:W-:Y:S01]  /*4c60*/  LOP3.LUT R110, R6, 0xf20, R110, 0xf8, !PT ;  /* 0x00000f20066e7812 */ /* 0x000fe200078ef86e */
[----:B------:R-:W4:Y:S01]  /*4c70*/  LDC R99, c[0x0][0xb20] ;  /* 0x0002c800ff637b82 */ /* 0x000f220000000800 */
[----:B------:R-:W3:Y:S01]  /*4c80*/  LDS R5, [UR47+0x170] ;  /* 0x0001702fff057984 */ /* 0x000ee20008000800 */
[----:B------:R-:W-:Y:S01]  /*4c90*/  IADD3 R104, PT, PT, -R0, RZ, RZ ;  /* 0x000000ff00687210 */ /* 0x000fe20007ffe1ff */
[----:B------:R-:W-:Y:S01]  /*4ca0*/  IMAD.SHL.U32 R109, R109, 0x10, RZ ;  /* 0x000000106d6d7824 */ /* 0x000fe200078e00ff */
[----:B------:R-:W-:Y:S01]  /*4cb0*/  LEA R110, R110, UR53, 0x1 ;  /* 0x000000356e6e7c11 */ /* 0x000fe2000f8e08ff */
[----:B------:R-:W1:Y:S03]  /*4cc0*/  LDCU.64 UR54, c[0x0][0x348] ;  /* 0x00006900ff3677ac */ /* 0x000e660008000a00 */
[----:B------:R-:W1:Y:S01]  /*4cd0*/  LDC R41, c[0x0][0xb30] ;  /* 0x0002cc00ff297b82 */ /* 0x000e620000000800 */
[----:B------:R-:W-:Y:S01]  /*4ce0*/  UMOV UR52, 0x1 ;  /* 0x0000000100347882 */ /* 0x000fe20000000000 */
[----:B------:R-:W-:Y:S01]  /*4cf0*/  UMOV UR57, URZ ;  /* 0x000000ff00397c82 */ /* 0x000fe20008000000 */
[----:B------:R-:W1:Y:S01]  /*4d00*/  LDCU UR37, c[0x0][0x384] ;  /* 0x00007080ff2577ac */ /* 0x000e620008000800 */
[----:B------:R-:W1:Y:S04]  /*4d10*/  LDCU.64 UR38, c[0x0][0x888] ;  /* 0x00011100ff2677ac */ /* 0x000e680008000a00 */
[----:B------:R-:W1:Y:S01]  /*4d20*/  LDC R43, c[0x0][0x388] ;  /* 0x0000e200ff2b7b82 */ /* 0x000e620000000800 */
[----:B------:R-:W1:Y:S01]  /*4d30*/  LDCU.64 UR44, c[0x0][0x8c0] ;  /* 0x00011800ff2c77ac */ /* 0x000e620008000a00 */
[----:B------:R-:W-:-:S06]  /*4d40*/  UMOV UR51, URZ ;  /* 0x000000ff00337c82 */ /* 0x000fcc0008000000 */
[----:B------:R-:W1:Y:S01]  /*4d50*/  LDC.64 R94, c[0x0][0xb10] ;  /* 0x0002c400ff5e7b82 */ /* 0x000e620000000a00 */
[----:B------:R-:W-:-:S07]  /*4d60*/  UMOV UR50, URZ ;  /* 0x000000ff00327c82 */ /* 0x000fce0008000000 */
[----:B------:R-:W1:Y:S08]  /*4d70*/  LDC.64 R38, c[0x0][0xb18] ;  /* 0x0002c600ff267b82 */ /* 0x000e700000000a00 */
[----:B------:R-:W1:Y:S01]  /*4d80*/  LDC.64 R90, c[0x0][0x888] ;  /* 0x00022200ff5a7b82 */ /* 0x000e620000000a00 */
[----:B---3--:R-:W-:-:S07]  /*4d90*/  IMAD.IADD R84, R5, 0x1, R84 ;  /* 0x0000000105547824 */ /* 0x008fce00078e0254 */
[----:B------:R-:W3:Y:S08]  /*4da0*/  LDC.64 R36, c[0x0][0xb28] ;  /* 0x0002ca00ff247b82 */ /* 0x000ef00000000a00 */
[----:B------:R-:W1:Y:S08]  /*4db0*/  LDC.64 R92, c[0x0][0x890] ;  /* 0x00022400ff5c7b82 */ /* 0x000e700000000a00 */
[----:B------:R-:W1:Y:S08]  /*4dc0*/  LDC.64 R88, c[0x0][0x8b0] ;  /* 0x00022c00ff587b82 */ /* 0x000e700000000a00 */
[----:B------:R-:W1:Y:S08]  /*4dd0*/  LDC.64 R86, c[0x0][0x8a8] ;  /* 0x00022a00ff567b82 */ /* 0x000e700000000a00 */
[----:B--2-4-:R-:W1:Y:S02]  /*4de0*/  LDC R100, c[0x0][0x374] ;  /* 0x0000dd00ff647b82 */ /* 0x014e640000000800 */
.L_x_115:
[C---:B------:R-:W-:Y:S02]  /*4df0*/  LEA R0, R112.reuse, UR47, 0x3 ;  /* 0x0000002f70007c11 */ /* 0x040fe4000f8e18ff */
[----:B------:R-:W-:Y:S02]  /*4e00*/  SHF.L.U32 R2, R107, 0x1f, RZ ;  /* 0x0000001f6b027819 */ /* 0x000fe400000006ff */
[----:B------:R-:W-:Y:S02]  /*4e10*/  LEA R16, R112, UR47, 0x4 ;  /* 0x0000002f70107c11 */ /* 0x000fe4000f8e20ff */
[----:B------:R-:W2:Y:S02]  /*4e20*/  SYNCS.PHASECHK.TRANS64.TRYWAIT P0, [R0+URZ+0xc0], R2 ;  /* 0x0000c002000075a7 */ /* 0x000ea400080011ff */
[----:B--2---:R-:W-:Y:S05]  /*4e30*/  @!P0 BRA `(.L_x_84) ;  /* 0x0000003400348947 */ /* 0x004fea0003800000 */
.L_x_165:
[----:B------:R-:W4:Y:S01]  /*4e40*/  LDC.64 R12, c[0x0][0xb10] ;  /* 0x0002c400ff0c7b82 */ /* 0x000f220000000a00 */
[----:B------:R-:W3:Y:S01]  /*4e50*/  LDS.128 R16, [R16+0x150] ;  /* 0x0001500010107984 */ /* 0x000ee20000000c00 */
[----:B-1----:R-:W-:Y:S01]  /*4e60*/  ISETP.NE.AND P1, PT, R41, 0x1, PT ;  /* 0x000000012900780c */ /* 0x002fe20003f25270 */
[----:B--2---:R-:W-:Y:S01]  /*4e70*/  VIADD R0, R0, 0xd0 ;  /* 0x000000d000007836 */ /* 0x004fe20000000000 */
[----:B------:R-:W-:Y:S04]  /*4e80*/  ISETP.GE.AND P0, PT, R40, 0x1, PT ;  /* 0x000000012800780c */ /* 0x000fe80003f06270 */
[----:B------:R-:W1:Y:S01]  /*4e90*/  LDC.64 R10, c[0x0][0xb18] ;  /* 0x0002c600ff0a7b82 */ /* 0x000e620000000a00 */
[----:B------:R-:W-:Y:S01]  /*4ea0*/  PRMT R0, RZ, 0x654, R0 ;  /* 0x00000654ff007816 */ /* 0x000fe20000000000 */
[----:B------:R-:W-:Y:S01]  /*4eb0*/  @!PT LDS RZ, [RZ] ;  /* 0x00000000fffff984 */ /* 0x000fe20000000800 */
[----:B------:R-:W-:Y:S01]  /*4ec0*/  @!PT LDS RZ, [RZ] ;  /* 0x00000000fffff984 */ /* 0x000fe20000000800 */
[----:B------:R-:W-:Y:S01]  /*4ed0*/  @!PT LDS RZ, [RZ] ;  /* 0x00000000fffff984 */ /* 0x000fe20000000800 */
[----:B------:R-:W-:Y:S01]  /*4ee0*/  @!PT LDS RZ, [RZ] ;  /* 0x00000000fffff984 */ /* 0x000fe20000000800 */
[----:B------:R2:W-:Y:S06]  /*4ef0*/  MEMBAR.ALL.CTA ;  /* 0x0000000000007992 */ /* 0x0005ec0000008000 */
[----:B--2---:R-:W2:Y:S01]  /*4f00*/  FENCE.VIEW.ASYNC.S ;  /* 0x00000000000073c6 */ /* 0x004ea20000000000 */
[----:B------:R-:W1:Y:S08]  /*4f10*/  @!P1 LDC R14, c[0x0][0xb20] ;  /* 0x0002c800ff0e9b82 */ /* 0x000e700000000800 */
[----:B------:R-:W1:Y:S01]  /*4f20*/  @!P1 LDC R9, c[0x0][0xb0c] ;  /* 0x0002c300ff099b82 */ /* 0x000e620000000800 */
[----:B--2---:R2:W-:Y:S01]  /*4f30*/  SYNCS.ARRIVE.TRANS64.RED.A1T0 RZ, [R0+URZ], RZ ;  /* 0x000000ff00ff79a7 */ /* 0x0045e200081004ff */
[----:B---3--:R-:W-:Y:S04]  /*4f40*/  LOP3.LUT P4, RZ, R18, 0x1, RZ, 0xc0, !PT ;  /* 0x0000000112ff7812 */ /* 0x008fe8000788c0ff */
[----:B------:R-:W-:Y:S09]  /*4f50*/  P2R R111, PR, RZ, 0x10 ;  /* 0x00000010ff6f7803 */ /* 0x000ff20000000000 */
[----:B------:R-:W-:Y:S02]  /*4f60*/  @P4 MOV R45, R16 ;  /* 0x00000010002d4202 */ /* 0x000fe40000000f00 */
[----:B------:R-:W-:Y:S01]  /*4f70*/  @P4 LOP3.LUT R44, R17, 0xffff, RZ, 0xc0, !PT ;  /* 0x0000ffff112c4812 */ /* 0x000fe200078ec0ff */
[----:B--2-4-:R-:W-:Y:S06]  /*4f80*/  @!P0 BRA `(.L_x_85) ;  /* 0x0000000000a48947 */ /* 0x014fec0003800000 */
[----:B------:R-:W-:Y:S01]  /*4f90*/  IMAD.HI.U32 R0, R100, R39, RZ ;  /* 0x0000002764007227 */ /* 0x000fe200078e00ff */
[----:B------:R-:W-:Y:S02]  /*4fa0*/  ISETP.NE.AND P0, PT, R38, 0x1, PT ;  /* 0x000000012600780c */ /* 0x000fe40003f05270 */
[----:B------:R-:W-:Y:S01]  /*4fb0*/  ISETP.NE.AND P2, PT, R40, 0x1, PT ;  /* 0x000000012800780c */ /* 0x000fe20003f45270 */
[----:B------:R-:W-:Y:S01]  /*4fc0*/  IMAD.HI.U32 R6, R101, R94, RZ ;  /* 0x0000005e65067227 */ /* 0x000fe200078e00ff */
[----:B------:R-:W-:Y:S02]  /*4fd0*/  SHF.R.U32.HI R0, RZ, R99, R0 ;  /* 0x00000063ff007219 */ /* 0x000fe40000011600 */
[----:B------:R-:W-:Y:S01]  /*4fe0*/  ISETP.NE.AND P3, PT, R42, 0x1, PT ;  /* 0x000000012a00780c */ /* 0x000fe20003f65270 */
[----:B------:R-:W-:Y:S01]  /*4ff0*/  IMAD.HI.U32 R8, R44, R39, RZ ;  /* 0x000000272c087227 */ /* 0x000fe200078e00ff */
[-C--:B------:R-:W-:Y:S02]  /*5000*/  SHF.R.U32.HI R6, RZ, R95.reuse, R6 ;  /* 0x0000005fff067219 */ /* 0x080fe40000011606 */
[----:B------:R-:W-:Y:S01]  /*5010*/  SEL R0, R100, R0, !P0 ;  /* 0x0000000064007207 */ /* 0x000fe20004000000 */
[----:B------:R-:W-:Y:S01]  /*5020*/  IMAD.HI.U32 R7, R45, R94, RZ ;  /* 0x0000005e2d077227 */ /* 0x000fe200078e00ff */
[----:B------:R-:W-:Y:S03]  /*5030*/  SEL R6, R101, R6, !P3 ;  /* 0x0000000665067207 */ /* 0x000fe60005800000 */
[-C--:B------:R-:W-:Y:S01]  /*5040*/  IMAD.HI.U32 R5, R0, R36.reuse, RZ ;  /* 0x0000002400057227 */ /* 0x080fe200078e00ff */
[----:B------:R-:W-:Y:S03]  /*5050*/  SHF.R.U32.HI R7, RZ, R95, R7 ;  /* 0x0000005fff077219 */ /* 0x000fe60000011607 */
[----:B------:R-:W-:Y:S01]  /*5060*/  IMAD.HI.U32 R2, R6, R36, RZ ;  /* 0x0000002406027227 */ /* 0x000fe200078e00ff */
[----:B------:R-:W-:Y:S02]  /*5070*/  @P2 SHF.R.U32.HI R0, RZ, R37, R5 ;  /* 0x00000025ff002219 */ /* 0x000fe40000011605 */
[----:B------:R-:W-:Y:S02]  /*5080*/  SHF.R.U32.HI R5, RZ, R99, R8 ;  /* 0x00000063ff057219 */ /* 0x000fe40000011608 */
[----:B------:R-:W-:Y:S01]  /*5090*/  @P2 SHF.R.U32.HI R6, RZ, R37, R2 ;  /* 0x00000025ff062219 */ /* 0x000fe20000011602 */
[----:B------:R-:W-:Y:S01]  /*50a0*/  IMAD R0, R40, R0, RZ ;  /* 0x0000000028007224 */ /* 0x000fe200078e02ff */
[----:B------:R-:W-:Y:S02]  /*50b0*/  SEL R5, R44, R5, !P0 ;  /* 0x000000052c057207 */ /* 0x000fe40004000000 */
[----:B------:R-:W-:Y:S01]  /*50c0*/  SEL R2, R45, R7, !P3 ;  /* 0x000000072d027207 */ /* 0x000fe20005800000 */
[----:B------:R-:W-:Y:S01]  /*50d0*/  IMAD R7, R40, R6, RZ ;  /* 0x0000000628077224 */ /* 0x000fe200078e02ff */
[C---:B------:R-:W-:Y:S01]  /*50e0*/  ISETP.GE.AND P0, PT, R5.reuse, R0, PT ;  /* 0x000000000500720c */ /* 0x040fe20003f06270 */
[C---:B------:R-:W-:Y:S03]  /*50f0*/  IMAD.HI.U32 R0, R5.reuse, R36, RZ ;  /* 0x0000002405007227 */ /* 0x040fe600078e00ff */
[C---:B------:R-:W-:Y:S02]  /*5100*/  ISETP.GE.OR P0, PT, R2.reuse, R7, P0 ;  /* 0x000000070200720c */ /* 0x040fe40000706670 */
[----:B------:R-:W-:Y:S04]  /*5110*/  SHF.R.U32.HI R0, RZ, R37, R0 ;  /* 0x00000025ff007219 */ /* 0x000fe80000011600 */
[C---:B------:R-:W-:Y:S05]  /*5120*/  SEL R8, R5.reuse, R0, !P2 ;  /* 0x0000000005087207 */ /* 0x040fea0005000000 */
        /* <DEDUP_REMOVED lines=14> */
[----:B------:R-:W-:Y:S07]  /*5210*/  IMAD R44, R5, R38, R44 ;  /* 0x00000026052c7224 */ /* 0x000fee00078e022c */
.L_x_85:
[----:B-1----:R-:W-:Y:S01]  /*5220*/  @!P1 ISETP.NE.AND P0, PT, R10, 0x1, PT ;  /* 0x000000010a00980c */ /* 0x002fe20003f05270 */
[----:B------:R-:W-:Y:S01]  /*5230*/  @!P1 IMAD.HI.U32 R0, R45, R12, RZ ;  /* 0x0000000c2d009227 */ /* 0x000fe200078e00ff */
[----:B------:R-:W-:Y:S01]  /*5240*/  @!P1 ISETP.NE.AND P2, PT, R9, 0x1, PT ;  /* 0x000000010900980c */ /* 0x000fe20003f45270 */
[----:B------:R-:W-:Y:S01]  /*5250*/  ULOP3.LUT UP0, URZ, UR53, 0x1b0, URZ, 0xc0, !UPT ;  /* 0x000001b035ff7892 */ /* 0x000fe2000f80c0ff */
[----:B------:R-:W-:Y:S01]  /*5260*/  R2UR UR4, R3 ;  /* 0x00000000030472ca */ /* 0x000fe200000e0000 */
[----:B------:R-:W-:Y:S01]  /*5270*/  @!P1 IMAD.HI.U32 R2, R44, R11, RZ ;  /* 0x0000000b2c029227 */ /* 0x000fe200078e00ff */
[----:B------:R-:W-:Y:S02]  /*5280*/  @!P1 SHF.R.U32.HI R0, RZ, R13, R0 ;  /* 0x0000000dff009219 */ /* 0x000fe40000011600 */
[----:B------:R-:W-:Y:S01]  /*5290*/  R2UR UR5, R4 ;  /* 0x00000000040572ca */ /* 0x000fe200000e0000 */
[----:B------:R-:W-:Y:S01]  /*52a0*/  VIADD R112, R112, 0x1 ;  /* 0x0000000170707836 */ /* 0x000fe20000000000 */
[----:B------:R-:W-:Y:S02]  /*52b0*/  @!P1 SHF.R.U32.HI R2, RZ, R14, R2 ;  /* 0x0000000eff029219 */ /* 0x000fe40000011602 */
[----:B------:R-:W-:Y:S02]  /*52c0*/  @!P1 SEL R3, R45, R0, !P2 ;  /* 0x000000002d039207 */ /* 0x000fe40005000000 */
[----:B------:R-:W-:Y:S02]  /*52d0*/  @!P1 SEL R2, R44, R2, !P0 ;  /* 0x000000022c029207 */ /* 0x000fe40004000000 */
[----:B------:R-:W-:Y:S01]  /*52e0*/  @P4 SHF.R.U32.HI R106, RZ, 0x10, R17 ;  /* 0x00000010ff6a4819 */ /* 0x000fe20000011611 */
[----:B------:R-:W-:Y:S02]  /*52f0*/  USHF.L.U32 UR41, UR4, 0x6, URZ ;  /* 0x0000000604297899 */ /* 0x000fe400080006ff */
[----:B------:R-:W-:Y:S02]  /*5300*/  @!P1 IMAD.IADD R0, R2, 0x1, -R3 ;  /* 0x0000000102009824 */ /* 0x000fe400078e0a03 */
[----:B------:R-:W-:Y:S01]  /*5310*/  @!P1 IMAD.IADD R2, R3, 0x1, -R2 ;  /* 0x0000000103029824 */ /* 0x000fe200078e0a02 */
[----:B------:R-:W-:Y:S01]  /*5320*/  USHF.L.U32 UR42, UR5, 0x7, URZ ;  /* 0x00000007052a7899 */ /* 0x000fe200080006ff */
[----:B------:R-:W-:Y:S02]  /*5330*/  @!P1 IMAD R45, R0, R9, R45 ;  /* 0x00000009002d9224 */ /* 0x000fe400078e022d */
[----:B------:R-:W-:Y:S01]  /*5340*/  @!P1 IMAD R44, R2, R10, R44 ;  /* 0x0000000a022c9224 */ /* 0x000fe200078e022c */
[----:B------:R-:W-:Y:S08]  /*5350*/  BRA.U !UP0, `(.L_x_86) ;  /* 0x00000001087c7547 */ /* 0x000ff0000b800000 */
[----:B------:R-:W1:Y:S01]  /*5360*/  LDCU.64 UR8, c[0x4][0x80] ;  /* 0x01001000ff0877ac */ /* 0x000e620008000a00 */
[----:B------:R-:W-:Y:S01]  /*5370*/  MOV R2, 0x0 ;  /* 0x0000000000027802 */ /* 0x000fe20000000f00 */
[----:B------:R-:W-:Y:S02]  /*5380*/  HFMA2 R12, -RZ, RZ, 0, 5.9604644775390625e-08 ;  /* 0x00000001ff0c7431 */ /* 0x000fe400000001ff */
[----:B------:R-:W-:Y:S01]  /*5390*/  IMAD.MOV.U32 R8, RZ, RZ, 0x70 ;  /* 0x00000070ff087424 */ /* 0x000fe200078e00ff */
[----:B------:R2:W3:Y:S01]  /*53a0*/  LDC.64 R14, c[0x4][R2] ;  /* 0x01000000020e7b82 */ /* 0x0004e20000000a00 */
[----:B------:R-:W4:Y:S01]  /*53b0*/  LDCU.64 UR6, c[0x4][0x88] ;  /* 0x01001100ff0677ac */ /* 0x000f220008000a00 */
[----:B------:R-:W-:Y:S01]  /*53c0*/  IMAD.MOV.U32 R13, RZ, RZ, RZ ;  /* 0x000000ffff0d7224 */ /* 0x000fe200078e00ff */
[----:B------:R-:W2:Y:S01]  /*53d0*/  LDCU.64 UR4, c[0x4][0x8] ;  /* 0x01000100ff0477ac */ /* 0x000ea20008000a00 */
[----:B-1----:R-:W-:Y:S01]  /*53e0*/  MOV R5, UR9 ;  /* 0x0000000900057c02 */ /* 0x002fe20008000f00 */
[----:B------:R-:W-:Y:S01]  /*53f0*/  IMAD.U32 R4, RZ, RZ, UR8 ;  /* 0x00000008ff047e24 */ /* 0x000fe2000f8e00ff */
[----:B----4-:R-:W-:Y:S01]  /*5400*/  MOV R7, UR7 ;  /* 0x0000000700077c02 */ /* 0x010fe20008000f00 */
[----:B------:R-:W-:Y:S01]  /*5410*/  IMAD.U32 R6, RZ, RZ, UR6 ;  /* 0x00000006ff067e24 */ /* 0x000fe2000f8e00ff */
[----:B--2---:R-:W-:Y:S01]  /*5420*/  MOV R11, UR5 ;  /* 0x00000005000b7c02 */ /* 0x004fe20008000f00 */
[----:B------:R-:W-:Y:S02]  /*5430*/  IMAD.U32 R10, RZ, RZ, UR4 ;  /* 0x00000004ff0a7e24 */ /* 0x000fe4000f8e00ff */
[----:B------:R-:W-:Y:S07]  /*5440*/  LEPC R20, `(.L_x_87) ;  /* 0x000000001014794e */ /* 0x000fee0000000000 */
[----:B---3-5:R-:W-:Y:S05]  /*5450*/  CALL.ABS.NOINC R14 ;  /* 0x000000000e007343 */ /* 0x028fea0003c00000 */
.L_x_87:
[----:B------:R-:W1:Y:S01]  /*5460*/  LDCU.64 UR8, c[0x4][0x80] ;  /* 0x01001000ff0877ac */ /* 0x000e620008000a00 */
[----:B------:R-:W2:Y:S01]  /*5470*/  LDC.64 R2, c[0x4][R2] ;  /* 0x0100000002027b82 */ /* 0x000ea20000000a00 */
[----:B------:R-:W-:Y:S02]  /*5480*/  HFMA2 R12, -RZ, RZ, 0, 5.9604644775390625e-08 ;  /* 0x00000001ff0c7431 */ /* 0x000fe400000001ff */
[----:B------:R-:W-:Y:S02]  /*5490*/  IMAD.MOV.U32 R8, RZ, RZ, 0x70 ;  /* 0x00000070ff087424 */ /* 0x000fe400078e00ff */
[----:B------:R-:W-:Y:S01]  /*54a0*/  IMAD.MOV.U32 R13, RZ, RZ, RZ ;  /* 0x000000ffff0d7224 */ /* 0x000fe200078e00ff */
[----:B------:R-:W3:Y:S01]  /*54b0*/  LDCU.64 UR6, c[0x4][0x88] ;  /* 0x01001100ff0677ac */ /* 0x000ee20008000a00 */
[----:B------:R-:W4:Y:S01]  /*54c0*/  LDCU.64 UR4, c[0x4][0x8] ;  /* 0x01000100ff0477ac */ /* 0x000f220008000a00 */
[----:B-1----:R-:W-:Y:S02]  /*54d0*/  MOV R4, UR8 ;  /* 0x0000000800047c02 */ /* 0x002fe40008000f00 */
[----:B------:R-:W-:Y:S02]  /*54e0*/  MOV R5, UR9 ;  /* 0x0000000900057c02 */ /* 0x000fe40008000f00 */
[----:B---3--:R-:W-:Y:S01]  /*54f0*/  MOV R7, UR7 ;  /* 0x0000000700077c02 */ /* 0x008fe20008000f00 */
[----:B------:R-:W-:Y:S01]  /*5500*/  IMAD.U32 R6, RZ, RZ, UR6 ;  /* 0x00000006ff067e24 */ /* 0x000fe2000f8e00ff */
[----:B----4-:R-:W-:Y:S01]  /*5510*/  MOV R11, UR5 ;  /* 0x00000005000b7c02 */ /* 0x010fe20008000f00 */
[----:B------:R-:W-:Y:S02]  /*5520*/  IMAD.U32 R10, RZ, RZ, UR4 ;  /* 0x00000004ff0a7e24 */ /* 0x000fe4000f8e00ff */
[----:B------:R-:W-:Y:S07]  /*5530*/  LEPC R20, `(.L_x_86) ;  /* 0x000000001014794e */ /* 0x000fee0000000000 */
[----:B--2---:R-:W-:Y:S05]  /*5540*/  CALL.ABS.NOINC R2 ;  /* 0x0000000002007343 */ /* 0x004fea0003c00000 */
.L_x_86:
[----:B------:R-:W-:Y:S02]  /*5550*/  ISETP.NE.U32.AND P0, PT, RZ, UR38, PT ;  /* 0x00000026ff007c0c */ /* 0x000fe4000bf05070 */
[C---:B------:R-:W-:Y:S02]  /*5560*/  ISETP.NE.U32.AND P2, PT, R92.reuse, RZ, PT ;  /* 0x000000ff5c00720c */ /* 0x040fe40003f45070 */
[----:B------:R-:W-:Y:S02]  /*5570*/  ISETP.NE.U32.AND P4, PT, R92, RZ, PT ;  /* 0x000000ff5c00720c */ /* 0x000fe40003f85070 */
[----:B------:R-:W-:Y:S02]  /*5580*/  ISETP.NE.AND.EX P0, PT, RZ, UR39, PT, P0 ;  /* 0x00000027ff007c0c */ /* 0x000fe4000bf05300 */
[C---:B------:R-:W-:Y:S02]  /*5590*/  ISETP.NE.AND.EX P2, PT, R93.reuse, RZ, PT, P2 ;  /* 0x000000ff5d00720c */ /* 0x040fe40003f45320 */
[----:B------:R-:W-:Y:S02]  /*55a0*/  ISETP.NE.AND.EX P4, PT, R93, RZ, P0, P4 ;  /* 0x000000ff5d00720c */ /* 0x000fe40000785340 */
[----:B------:R-:W-:Y:S02]  /*55b0*/  ISETP.NE.U32.AND P5, PT, R88, RZ, PT ;  /* 0x000000ff5800720c */ /* 0x000fe40003fa5070 */
[----:B------:R-:W-:Y:S02]  /*55c0*/  ISETP.NE.U32.AND P3, PT, RZ, UR38, PT ;  /* 0x00000026ff007c0c */ /* 0x000fe4000bf65070 */
[----:B------:R-:W-:Y:S02]  /*55d0*/  PLOP3.LUT P0, PT, PT, PT, PT, 0x8, 0x80 ;  /* 0x000000000080781c */ /* 0x000fe40003f0e170 */
[----:B------:R-:W-:Y:S02]  /*55e0*/  ISETP.NE.AND.EX P5, PT, R89, RZ, PT, P5 ;  /* 0x000000ff5900720c */ /* 0x000fe40003fa5350 */
[----:B------:R-:W-:Y:S03]  /*55f0*/  ISETP.NE.AND.EX P3, PT, RZ, UR39, PT, P3 ;  /* 0x00000027ff007c0c */ /* 0x000fe6000bf65330 */
[----:B------:R-:W-:Y:S01]  /*5600*/  @!P4 PLOP3.LUT P0, PT, P2, PT, PT, 0x80, 0x8 ;  /* 0x000000000008c81c */ /* 0x000fe2000170f070 */
[----:B------:R-:W-:Y:S01]  /*5610*/  @!UPT UIADD3 URZ, UPT, UPT, URZ, URZ, URZ ;  /* 0x000000fffffff290 */ /* 0x000fe2000fffe0ff */
[----:B------:R-:W-:Y:S11]  /*5620*/  @!P2 BRA `(.L_x_88) ;  /* 0x00000000002ca947 */ /* 0x000ff60003800000 */
[----:B------:R-:W-:Y:S01]  /*5630*/  ISETP.NE.U32.AND P1, PT, R90, RZ, PT ;  /* 0x000000ff5a00720c */ /* 0x000fe20003f25070 */
[----:B------:R-:W-:Y:S03]  /*5640*/  IMAD.MOV.U32 R98, RZ, RZ, 0x1 ;  /* 0x00000001ff627424 */ /* 0x000fe600078e00ff */
[----:B------:R-:W-:Y:S11]  /*5650*/  ISETP.NE.AND.EX P1, PT, R91, RZ, PT, P1 ;  /* 0x000000ff5b00720c */ /* 0x000ff60003f25310 */
[----:B------:R-:W-:Y:S02]  /*5660*/  @!UPT UIADD3 URZ, UPT, UPT, URZ, URZ, URZ ;  /* 0x000000fffffff290 */ /* 0x000fe4000fffe0ff */
[----:B------:R-:W1:Y:S01]  /*5670*/  @P1 LDC.64 R2, c[0x0][0x888] ;  /* 0x00022200ff021b82 */ /* 0x000e620000000a00 */
[----:B------:R-:W-:Y:S04]  /*5680*/  @P1 IMAD R0, R92, UR36, RZ ;  /* 0x000000245c001c24 */ /* 0x000fe8000f8e02ff */
[----:B-1----:R-:W-:Y:S04]  /*5690*/  @P1 IMAD.WIDE R2, R0, 0x4, R2 ;  /* 0x0000000400021825 */ /* 0x002fe800078e0202 */
[----:B------:R-:W-:Y:S01]  /*56a0*/  HFMA2 R0, -RZ, RZ, 0, 5.9604644775390625e-08 ;  /* 0x00000001ff007431 */ /* 0x000fe200000001ff */
[----:B-----5:R1:W5:Y:S04]  /*56b0*/  @P1 LDG.E R48, desc[UR48][R2.64] ;  /* 0x0000003002301981 */ /* 0x020368000c1e1900 */
[----:B------:R-:W-:Y:S01]  /*56c0*/  @!P1 PRMT R98, R0, 0x7610, R98 ;  /* 0x0000761000629816 */ /* 0x000fe20000000062 */
[----:B-1----:R-:W2:Y:S06]  /*56d0*/  @!P1 LDC R48, c[0x0][0x880] ;  /* 0x00022000ff309b82 */ /* 0x002eac0000000800 */
.L_x_88:
[----:B------:R-:W-:Y:S05]  /*56e0*/  @!P5 BRA `(.L_x_89) ;  /* 0x000000000020d947 */ /* 0x000fea0003800000 */
[----:B------:R-:W-:Y:S04]  /*56f0*/  ISETP.NE.U32.AND P1, PT, R86, RZ, PT ;  /* 0x000000ff5600720c */ /* 0x000fe80003f25070 */
[----:B------:R-:W-:Y:S11]  /*5700*/  ISETP.NE.AND.EX P1, PT, R87, RZ, PT, P1 ;  /* 0x000000ff5700720c */ /* 0x000ff60003f25310 */
[----:B------:R-:W-:Y:S02]  /*5710*/  @!UPT UIADD3 URZ, UPT, UPT, URZ, URZ, URZ ;  /* 0x000000fffffff290 */ /* 0x000fe4000fffe0ff */
[----:B------:R-:W1:Y:S01]  /*5720*/  @P1 LDC.64 R2, c[0x0][0x8a8] ;  /* 0x00022a00ff021b82 */ /* 0x000e620000000a00 */
[----:B------:R-:W-:Y:S04]  /*5730*/  @P1 IMAD R0, R88, UR36, RZ ;  /* 0x0000002458001c24 */ /* 0x000fe8000f8e02ff */
[----:B-1----:R-:W-:Y:S05]  /*5740*/  @P1 IMAD.WIDE R2, R0, 0x4, R2 ;  /* 0x0000000400021825 */ /* 0x002fea00078e0202 */
[----:B-----5:R1:W5:Y:S02]  /*5750*/  @P1 LDG.E R47, desc[UR48][R2.64] ;  /* 0x00000030022f1981 */ /* 0x020364000c1e1900 */
[----:B-1----:R-:W3:Y:S02]  /*5760*/  @!P1 LDC R47, c[0x0][0x8a0] ;  /* 0x00022800ff2f9b82 */ /* 0x002ee40000000800 */
.L_x_89:
[----:B--2--5:R-:W-:Y:S01]  /*5770*/  FSETP.NEU.AND P1, PT, R48, RZ, PT ;  /* 0x000000ff3000720b */ /* 0x024fe20003f2d000 */
[----:B------:R-:W1:Y:S01]  /*5780*/  LDCU UR4, c[0x0][0x8c8] ;  /* 0x00011900ff0477ac */ /* 0x000e620008000800 */
[----:B------:R-:W-:Y:S01]  /*5790*/  SEL R7, RZ, 0xffffffff, P3 ;  /* 0xffffffffff077807 */ /* 0x000fe20001800000 */
[----:B------:R-:W-:Y:S01]  /*57a0*/  IMAD.U32 R6, RZ, RZ, UR57 ;  /* 0x00000039ff067e24 */ /* 0x000fe2000f8e00ff */
[----:B------:R-:W-:Y:S01]  /*57b0*/  @!P4 LOP3.LUT P3, RZ, R98, 0xff, RZ, 0xc0, !PT ;  /* 0x000000ff62ffc812 */ /* 0x000fe2000786c0ff */
[----:B------:R-:W-:Y:S01]  /*57c0*/  UISETP.NE.U32.AND UP0, UPT, UR44, URZ, UPT ;  /* 0x000000ff2c00728c */ /* 0x000fe2000bf05070 */
[----:B------:R-:W-:Y:S01]  /*57d0*/  @!P4 SEL R0, RZ, 0xffffffff, P1 ;  /* 0xffffffffff00c807 */ /* 0x000fe20000800000 */
[----:B------:R-:W-:Y:S01]  /*57e0*/  ULOP3.LUT UR5, UR52, 0x1, URZ, 0x3c, !UPT ;  /* 0x0000000134057892 */ /* 0x000fe2000f8e3cff */
[----:B------:R-:W-:Y:S01]  /*57f0*/  LEA R6, R6, UR47, 0x3 ;  /* 0x0000002f06067c11 */ /* 0x000fe2000f8e18ff */
[----:B------:R-:W-:Y:S01]  /*5800*/  UISETP.NE.AND.EX UP0, UPT, UR45, URZ, UPT, UP0 ;  /* 0x000000ff2d00728c */ /* 0x000fe2000bf05300 */
[----:B------:R-:W-:Y:S03]  /*5810*/  @P0 SEL R0, R7, R0, !P3 ;  /* 0x0000000007000207 */ /* 0x000fe60005800000 */
[----:B------:R-:W-:Y:S01]  /*5820*/  IMAD.U32 R60, RZ, RZ, UR5 ;  /* 0x00000005ff3c7e24 */ /* 0x000fe2000f8e00ff */
[----:B------:R-:W-:Y:S04]  /*5830*/  @!P4 LOP3.LUT R0, R0, 0x1, RZ, 0xc0, !PT ;  /* 0x000000010000c812 */ /* 0x000fe800078ec0ff */
[----:B------:R-:W-:Y:S01]  /*5840*/  ISETP.NE.U32.OR P5, PT, R0, 0x1, P4 ;  /* 0x000000010000780c */ /* 0x000fe200027a5470 */
[----:B-1----:R-:W-:Y:S03]  /*5850*/  IMAD.U32 R2, RZ, RZ, UR4 ;  /* 0x00000004ff027e24 */ /* 0x002fe6000f8e00ff */
[----:B------:R-:W-:Y:S09]  /*5860*/  P2R R113, PR, RZ, 0x20 ;  /* 0x00000020ff717803 */ /* 0x000ff20000000000 */
[----:B------:R-:W-:Y:S01]  /*5870*/  @P5 SHF.L.U32 R8, R60, 0x1f, RZ ;  /* 0x0000001f3c085819 */ /* 0x000fe200000006ff */
[----:B------:R-:W-:Y:S06]  /*5880*/  BRA.U !UP0, `(.L_x_90) ;  /* 0x00000001084c7547 */ /* 0x000fec000b800000 */
[----:B------:R-:W-:Y:S01]  /*5890*/  ISETP.LE.AND P0, PT, R43, UR41, PT ;  /* 0x000000292b007c0c */ /* 0x000fe2000bf03270 */
[----:B------:R-:W-:Y:S05]  /*58a0*/  VIADD R0, R46, UR42 ;  /* 0x0000002a2e007c36 */ /* 0x000fea0008000000 */
[----:B------:R-:W-:Y:S01]  /*58b0*/  ISETP.GE.OR P0, PT, R0, UR37, P0 ;  /* 0x0000002500007c0c */ /* 0x000fe20008706670 */
[----:B------:R-:W-:Y:S11]  /*58c0*/  IMAD.U32 R0, RZ, RZ, UR42 ;  /* 0x0000002aff007e24 */ /* 0x000ff6000f8e00ff */
[----:B------:R-:W-:Y:S01]  /*58d0*/  @!UPT UIADD3 URZ, UPT, UPT, URZ, URZ, URZ ;  /* 0x000000fffffff290 */ /* 0x000fe2000fffe0ff */
[----:B------:R-:W-:Y:S01]  /*58e0*/  @!P0 IADD3 R2, P3, PT, R46, UR42, RZ ;  /* 0x0000002a2e028c10 */ /* 0x000fe2000ff7e0ff */
[----:B------:R-:W1:Y:S01]  /*58f0*/  @!P0 LDC.64 R4, c[0x0][0x8d0] ;  /* 0x00023400ff048b82 */ /* 0x000e620000000a00 */
[----:B------:R-:W-:Y:S02]  /*5900*/  VOTEU.ALL UP0, P0 ;  /* 0x0000000000ff7886 */ /* 0x000fe40000000000 */
[----:B------:R-:W-:Y:S03]  /*5910*/  @!P0 LEA.HI.X.SX32 R3, R0, RZ, 0x1, P3 ;  /* 0x000000ff00038211 */ /* 0x000fe600018f0eff */
[----:B------:R-:W-:Y:S06]  /*5920*/  @!UP0 USHF.R.S32.HI UR4, URZ, 0x1f, UR36 ;  /* 0x0000001fff048899 */ /* 0x000fec0008011424 */
[C---:B-1----:R-:W-:Y:S02]  /*5930*/  @!P0 IMAD R0, R4.reuse, UR4, RZ ;  /* 0x0000000404008c24 */ /* 0x042fe4000f8e02ff */
[----:B------:R-:W-:Y:S04]  /*5940*/  @!P0 IMAD.WIDE.U32 R2, R4, UR36, R2 ;  /* 0x0000002404028c25 */ /* 0x000fe8000f8e0002 */
[----:B------:R-:W-:Y:S01]  /*5950*/  @!P0 IMAD R0, R5, UR36, R0 ;  /* 0x0000002405008c24 */ /* 0x000fe2000f8e0200 */
[C---:B------:R-:W-:Y:S04]  /*5960*/  @!P0 LEA R4, P3, R2.reuse, UR44, 0x1 ;  /* 0x0000002c02048c11 */ /* 0x040fe8000f8608ff */
[----:B------:R-:W-:Y:S04]  /*5970*/  @!P0 IADD3 R0, PT, PT, R3, R0, RZ ;  /* 0x0000000003008210 */ /* 0x000fe80007ffe0ff */
[----:B------:R-:W-:Y:S01]  /*5980*/  @!P0 LEA.HI.X R5, R2, UR45, R0, 0x1, P3 ;  /* 0x0000002d02058c11 */ /* 0x000fe200098f0c00 */
[----:B------:R-:W-:Y:S04]  /*5990*/  IMAD.MOV.U32 R2, RZ, RZ, RZ ;  /* 0x000000ffff027224 */ /* 0x000fe800078e00ff */
[----:B------:R-:W2:Y:S02]  /*59a0*/  @!P0 LDG.E.U16 R4, desc[UR48][R4.64] ;  /* 0x0000003004048981 */ /* 0x000ea4000c1e1500 */
[----:B--2---:R-:W-:Y:S07]  /*59b0*/  @!P0 SHF.L.U32 R2, R4, 0x10, RZ ;  /* 0x0000001004028819 */ /* 0x004fee00000006ff */
.L_x_90:
[----:B------:R-:W1:Y:S01]  /*59c0*/  @P5 SYNCS.PHASECHK.TRANS64.TRYWAIT P3, [R6+URZ+0x80], R8 ;  /* 0x00008008060055a7 */ /* 0x000e6200080611ff */
[----:B------:R-:W-:Y:S01]  /*59d0*/  IMAD.U32 R69, RZ, RZ, UR57 ;  /* 0x00000039ff457e24 */ /* 0x000fe2000f8e00ff */
[----:B------:R-:W-:Y:S01]  /*59e0*/  LEA R70, R85, UR47, 0x3 ;  /* 0x0000002f55467c11 */ /* 0x000fe2000f8e18ff */
[----:B------:R-:W-:Y:S01]  /*59f0*/  IMAD.SHL.U32 R116, R105, 0x10, RZ ;  /* 0x0000001069747824 */ /* 0x000fe200078e00ff */
[----:B------:R-:W-:Y:S01]  /*5a00*/  SHF.L.U32 R0, R108, 0x1f, RZ ;  /* 0x0000001f6c007819 */ /* 0x000fe200000006ff */
[----:B------:R-:W-:Y:S01]  /*5a10*/  IMAD.SHL.U32 R69, R69, 0x2000, RZ ;  /* 0x0000200045457824 */ /* 0x000fe200078e00ff */
[----:B------:R-:W-:Y:S01]  /*5a20*/  LOP3.LUT P4, R114, R98, 0xff, RZ, 0xc0, !PT ;  /* 0x000000ff62727812 */ /* 0x000fe2000788c0ff */
[----:B------:R-:W-:Y:S01]  /*5a30*/  IMAD.SHL.U32 R115, R104, 0x10, RZ ;  /* 0x0000001068737824 */ /* 0x000fe200078e00ff */
[----:B------:R-:W-:Y:S01]  /*5a40*/  SEL R3, RZ, 0xffffffff, P1 ;  /* 0xffffffffff037807 */ /* 0x000fe20000800000 */
[----:B------:R-:W-:Y:S01]  /*5a50*/  IMAD.IADD R68, R110, 0x1, R69 ;  /* 0x000000016e447824 */ /* 0x000fe200078e0245 */
[----:B------:R-:W-:Y:S01]  /*5a60*/  BSSY B1, `(.L_x_91) ;  /* 0x0000030000017945 */ /* 0x000fe20003800000 */
[----:B------:R-:W-:Y:S01]  /*5a70*/  IMAD.MOV.U32 R76, RZ, RZ, 0x1 ;  /* 0x00000001ff4c7424 */ /* 0x000fe200078e00ff */
[----:B------:R-:W-:Y:S01]  /*5a80*/  @P2 SEL R3, R7, R3, !P4 ;  /* 0x0000000307032207 */ /* 0x000fe20006000000 */
[C---:B------:R-:W-:Y:S01]  /*5a90*/  IMAD.IADD R63, R68.reuse, 0x1, R116 ;  /* 0x00000001443f7824 */ /* 0x040fe200078e0274 */
[----:B------:R-:W-:Y:S01]  /*5aa0*/  CS2R R82, SRZ ;  /* 0x0000000000527805 */ /* 0x000fe2000001ff00 */
[----:B------:R-:W-:Y:S01]  /*5ab0*/  IMAD R51, R85, 0x40, R84 ;  /* 0x0000004055337824 */ /* 0x000fe200078e0254 */
[----:B------:R2:W4:Y:S01]  /*5ac0*/  SYNCS.PHASECHK.TRANS64.TRYWAIT P0, [R70+URZ+0xe0], R0 ;  /* 0x0000e000460075a7 */ /* 0x00052200080011ff */
[----:B------:R-:W-:Y:S01]  /*5ad0*/  LOP3.LUT R3, R3, 0x1, RZ, 0xc0, !PT ;  /* 0x0000000103037812 */ /* 0x000fe200078ec0ff */
[----:B------:R-:W-:Y:S01]  /*5ae0*/  IMAD.U32 R71, RZ, RZ, UR57 ;  /* 0x00000039ff477e24 */ /* 0x000fe2000f8e00ff */
[----:B------:R-:W-:Y:S02]  /*5af0*/  CS2R R80, SRZ ;  /* 0x0000000000507805 */ /* 0x000fe4000001ff00 */
[----:B------:R-:W-:Y:S02]  /*5b00*/  CS2R R74, SRZ ;  /* 0x00000000004a7805 */ /* 0x000fe4000001ff00 */
[----:B------:R-:W-:Y:S02]  /*5b10*/  ISETP.NE.U32.AND P1, PT, R3, 0x1, PT ;  /* 0x000000010300780c */ /* 0x000fe40003f25070 */
[----:B------:R-:W-:Y:S02]  /*5b20*/  CS2R R72, SRZ ;  /* 0x0000000000487805 */ /* 0x000fe4000001ff00 */
[----:B------:R-:W-:Y:S02]  /*5b30*/  CS2R R66, SRZ ;  /* 0x0000000000427805 */ /* 0x000fe4000001ff00 */
[----:B------:R-:W-:Y:S02]  /*5b40*/  CS2R R64, SRZ ;  /* 0x0000000000407805 */ /* 0x000fe4000001ff00 */
[----:B------:R-:W-:Y:S01]  /*5b50*/  P2R R77, PR, RZ, 0x2 ;  /* 0x00000002ff4d7803 */ /* 0x000fe20000000000 */
[----:B------:R-:W-:Y:S01]  /*5b60*/  IMAD.IADD R62, R68, 0x1, R115 ;  /* 0x00000001443e7824 */ /* 0x000fe200078e0273 */
[----:B------:R-:W-:Y:S02]  /*5b70*/  CS2R R58, SRZ ;  /* 0x00000000003a7805 */ /* 0x000fe4000001ff00 */
[----:B------:R-:W-:Y:S01]  /*5b80*/  CS2R R56, SRZ ;  /* 0x0000000000387805 */ /* 0x000fe2000001ff00 */
[----:B------:R-:W-:Y:S01]  /*5b90*/  IMAD.IADD R61, R109, 0x1, R63 ;  /* 0x000000016d3d7824 */ /* 0x000fe200078e023f */
[----:B-1----:R-:W-:Y:S01]  /*5ba0*/  @P5 SEL R76, RZ, 0x1, !P3 ;  /* 0x00000001ff4c5807 */ /* 0x002fe20005800000 */
[----:B--2---:R-:W-:Y:S06]  /*5bb0*/  @!P5 BRA `(.L_x_92) ;  /* 0x000000000068d947 */ /* 0x004fec0003800000 */
[----:B------:R-:W-:Y:S01]  /*5bc0*/  ISETP.NE.AND P1, PT, R76, RZ, PT ;  /* 0x000000ff4c00720c */ /* 0x000fe20003f25270 */
[----:B------:R-:W-:Y:S01]  /*5bd0*/  BSSY B0, `(.L_x_93) ;  /* 0x000000d000007945 */ /* 0x000fe20003800000 */
[----:B------:R-:W-:Y:S02]  /*5be0*/  CS2R R58, SRZ ;  /* 0x00000000003a7805 */ /* 0x000fe4000001ff00 */
[----:B------:R-:W-:Y:S02]  /*5bf0*/  CS2R R56, SRZ ;  /* 0x0000000000387805 */ /* 0x000fe4000001ff00 */
[----:B------:R-:W-:Y:S02]  /*5c00*/  CS2R R66, SRZ ;  /* 0x0000000000427805 */ /* 0x000fe4000001ff00 */
[----:B------:R-:W-:Y:S02]  /*5c10*/  CS2R R64, SRZ ;  /* 0x0000000000407805 */ /* 0x000fe4000001ff00 */
[----:B------:R-:W-:Y:S02]  /*5c20*/  CS2R R74, SRZ ;  /* 0x00000000004a7805 */ /* 0x000fe4000001ff00 */
[----:B------:R-:W-:Y:S02]  /*5c30*/  CS2R R72, SRZ ;  /* 0x0000000000487805 */ /* 0x000fe4000001ff00 */
[----:B------:R-:W-:Y:S02]  /*5c40*/  CS2R R82, SRZ ;  /* 0x0000000000527805 */ /* 0x000fe4000001ff00 */
[----:B------:R-:W-:Y:S01]  /*5c50*/  CS2R R80, SRZ ;  /* 0x0000000000507805 */ /* 0x000fe2000001ff00 */
[----:B------:R-:W-:Y:S06]  /*5c60*/  @P1 BRA `(.L_x_94) ;  /* 0x00000000000c1947 */ /* 0x000fec0003800000 */
[----:B------:R-:W-:Y:S04]  /*5c70*/  SHF.L.U32 R3, R60, 0x1f, RZ ;  /* 0x0000001f3c037819 */ /* 0x000fe800000006ff */
[----:B------:R-:W1:Y:S02]  /*5c80*/  SYNCS.PHASECHK.TRANS64.TRYWAIT P1, [R6+URZ+0x80], R3 ;  /* 0x00008003060075a7 */ /* 0x000e6400080211ff */
[----:B-1----:R-:W-:Y:S05]  /*5c90*/  @!P1 BRA `(.L_x_95) ;  /* 0x0000002400b09947 */ /* 0x002fea0003800000 */
.L_x_94:
[----:B------:R-:W-:Y:S05]  /*5ca0*/  BSYNC B0 ;  /* 0x0000000000007941 */ /* 0x000fea0003800000 */
.L_x_93:
[----:B------:R-:W-:Y:S01]  /*5cb0*/  ISETP.NE.AND P1, PT, R77, RZ, PT ;  /* 0x000000ff4d00720c */ /* 0x000fe20003f25270 */
[----:B------:R-:W-:Y:S04]  /*5cc0*/  UIADD3 UR5, UPT, UPT, UR57, 0x1, URZ ;  /* 0x0000000139057890 */ /* 0x000fe8000fffe0ff */
[----:B------:R-:W-:Y:S04]  /*5cd0*/  UISETP.NE.AND UP0, UPT, UR5, 0x3, UPT ;  /* 0x000000030500788c */ /* 0x000fe8000bf05270 */
[----:B------:R-:W-:Y:S02]  /*5ce0*/  USEL UR4, URZ, 0x1, UP0 ;  /* 0x00000001ff047887 */ /* 0x000fe40008000000 */
[----:B------:R-:W-:Y:S02]  /*5cf0*/  USEL UR5, UR5, URZ, UP0 ;  /* 0x000000ff05057287 */ /* 0x000fe40008000000 */
[----:B------:R2:W1:Y:S02]  /*5d00*/  @P1 LDS.128 R56, [R68] ;  /* 0x0000000044381984 */ /* 0x0004640000000c00 */
[----:B------:R-:W-:Y:S02]  /*5d10*/  LOP3.LUT R60, R60, UR4, RZ, 0x3c, !PT ;  /* 0x000000043c3c7c12 */ /* 0x000fe4000f8e3cff */
[----:B------:R2:W1:Y:S01]  /*5d20*/  @P1 LDS.128 R64, [R63+0x10] ;  /* 0x000010003f401984 */ /* 0x0004620000000c00 */
[----:B------:R-:W-:Y:S03]  /*5d30*/  IMAD.U32 R71, RZ, RZ, UR5 ;  /* 0x00000005ff477e24 */ /* 0x000fe6000f8e00ff */
[----:B------:R2:W1:Y:S04]  /*5d40*/  @P1 LDS.128 R72, [R62+0x20] ;  /* 0x000020003e481984 */ /* 0x0004680000000c00 */
[----:B------:R2:W1:Y:S02]  /*5d50*/  @P1 LDS.128 R80, [R61+0x10] ;  /* 0x000010003d501984 */ /* 0x0004640000000c00 */
.L_x_92:
[----:B------:R-:W-:Y:S05]  /*5d60*/  BSYNC B1 ;  /* 0x0000000000017941 */ /* 0x000fea0003800000 */
.L_x_91:
[----:B-1----:R-:W-:Y:S04]  /*5d70*/  SHF.R.U32.HI R3, RZ, 0x15, R51 ;  /* 0x00000015ff037819 */ /* 0x002fe80000011633 */
[----:B------:R-:W-:Y:S01]  /*5d80*/  LOP3.LUT P1, RZ, R3, 0x3, R102, 0x48, !PT ;  /* 0x0000000303ff7812 */ /* 0x000fe20007824866 */
[----:B------:R-:W-:Y:S01]  /*5d90*/  @!UPT UIADD3 URZ, UPT, UPT, URZ, URZ, URZ ;  /* 0x000000fffffff290 */ /* 0x000fe2000fffe0ff */
[----:B----4-:R-:W-:Y:S11]  /*5da0*/  @P0 BRA `(.L_x_96) ;  /* 0x0000000000080947 */ /* 0x010ff60003800000 */
[----:B------:R-:W1:Y:S02]  /*5db0*/  SYNCS.PHASECHK.TRANS64.TRYWAIT P0, [R70+URZ+0xe0], R0 ;  /* 0x0000e000460075a7 */ /* 0x000e6400080011ff */
[----:B-1----:R-:W-:Y:S05]  /*5dc0*/  @!P0 BRA `(.L_x_97) ;  /* 0x0000002400788947 */ /* 0x002fea0003800000 */
.L_x_96:
[----:B------:R-:W-:Y:S05]  /*5dd0*/  @!P1 BRA `(.L_x_98) ;  /* 0x0000000000409947 */ /* 0x000fea0003800000 */
[----:B------:R-:W4:Y:S01]  /*5de0*/  LDCU.64 UR8, c[0x4][0x70] ;  /* 0x01000e00ff0877ac */ /* 0x000f220008000a00 */
[----:B------:R-:W-:Y:S01]  /*5df0*/  MOV R15, 0x0 ;  /* 0x00000000000f7802 */ /* 0x000fe20000000f00 */
[----:B------:R-:W-:Y:S02]  /*5e00*/  HFMA2 R12, -RZ, RZ, 0, 5.9604644775390625e-08 ;  /* 0x00000001ff0c7431 */ /* 0x000fe400000001ff */
[----:B------:R-:W-:Y:S02]  /*5e10*/  IMAD.MOV.U32 R8, RZ, RZ, 0x192 ;  /* 0x00000192ff087424 */ /* 0x000fe400078e00ff */
[----:B------:R-:W-:Y:S01]  /*5e20*/  IMAD.MOV.U32 R13, RZ, RZ, RZ ;  /* 0x000000ffff0d7224 */ /* 0x000fe200078e00ff */
[----:B------:R-:W5:Y:S01]  /*5e30*/  LDCU.64 UR6, c[0x4][0x78] ;  /* 0x01000f00ff0677ac */ /* 0x000f620008000a00 */
[----:B------:R-:W1:Y:S01]  /*5e40*/  LDC.64 R14, c[0x4][R15] ;  /* 0x010000000f0e7b82 */ /* 0x000e620000000a00 */
[----:B------:R-:W2:Y:S01]  /*5e50*/  LDCU.64 UR4, c[0x4][0x10] ;  /* 0x01000200ff0477ac */ /* 0x000ea20008000a00 */
[----:B----4-:R-:W-:Y:S01]  /*5e60*/  MOV R5, UR9 ;  /* 0x0000000900057c02 */ /* 0x010fe20008000f00 */
[----:B------:R-:W-:Y:S01]  /*5e70*/  IMAD.U32 R4, RZ, RZ, UR8 ;  /* 0x00000008ff047e24 */ /* 0x000fe2000f8e00ff */
[----:B-----5:R-:W-:Y:S01]  /*5e80*/  MOV R7, UR7 ;  /* 0x0000000700077c02 */ /* 0x020fe20008000f00 */
[----:B------:R-:W-:Y:S01]  /*5e90*/  IMAD.U32 R6, RZ, RZ, UR6 ;  /* 0x00000006ff067e24 */ /* 0x000fe2000f8e00ff */
[----:B--2---:R-:W-:Y:S01]  /*5ea0*/  MOV R11, UR5 ;  /* 0x00000005000b7c02 */ /* 0x004fe20008000f00 */
[----:B------:R-:W-:Y:S02]  /*5eb0*/  IMAD.U32 R10, RZ, RZ, UR4 ;  /* 0x00000004ff0a7e24 */ /* 0x000fe4000f8e00ff */
[----:B------:R-:W-:Y:S07]  /*5ec0*/  LEPC R20, `(.L_x_98) ;  /* 0x000000001014794e */ /* 0x000fee0000000000 */
[----:B-1-3--:R-:W-:Y:S05]  /*5ed0*/  CALL.ABS.NOINC R14 ;  /* 0x000000000e007343 */ /* 0x00afea0003c00000 */
.L_x_98:
[C---:B------:R-:W-:Y:S01]  /*5ee0*/  SHF.L.U32 R49, R56.reuse, 0x10, RZ ;  /* 0x0000001038317819 */ /* 0x040fe200000006ff */
[----:B------:R-:W-:Y:S05]  /*5ef0*/  WARPSYNC.ALL ;  /* 0x0000000000007948 */ /* 0x000fea0003800000 */
[----:B------:R-:W-:Y:S01]  /*5f00*/  R2UR UR4, R51 ;  /* 0x00000000330472ca */ /* 0x000fe200000e0000 */
[----:B------:R-:W-:Y:S01]  /*5f10*/  BSSY.RECONVERGENT B0, `(.L_x_99) ;  /* 0x0000085000007945 */ /* 0x000fe20003800200 */
[----:B------:R-:W-:Y:S02]  /*5f20*/  LOP3.LUT R50, R56, 0xffff0000, RZ, 0xc0, !PT ;  /* 0xffff000038327812 */ /* 0x000fe400078ec0ff */
[----:B------:R-:W-:Y:S09]  /*5f30*/  ISETP.NE.AND P0, PT, R103, RZ, PT ;  /* 0x000000ff6700720c */ /* 0x000ff20003f05270 */
[----:B------:R-:W1:Y:S02]  /*5f40*/  LDTM.x32 R4, tmem[UR4] ;  /* 0x00000004000479ee */ /* 0x000e6400082c0000 */
[C-C-:B-1-3--:R-:W-:Y:S01]  /*5f50*/  FFMA R0, R47.reuse, R4, R2.reuse ;  /* 0x000000042f007223 */ /* 0x14afe20000000002 */
[C-C-:B------:R-:W-:Y:S01]  /*5f60*/  FFMA R3, R47.reuse, R5, R2.reuse ;  /* 0x000000052f037223 */ /* 0x140fe20000000002 */
        /* <DEDUP_REMOVED lines=26> */
[--C-:B------:R-:W-:Y:S01]  /*6110*/  FFMA R28, R47, R32, R2.reuse ;  /* 0x000000202f1c7223 */ /* 0x100fe20000000002 */
[----:B------:R-:W-:Y:S01]  /*6120*/  SHF.L.U32 R32, R57, 0x10, RZ ;  /* 0x0000001039207819 */ /* 0x000fe200000006ff */
[--C-:B------:R-:W-:Y:S01]  /*6130*/  FFMA R29, R47, R33, R2.reuse ;  /* 0x000000212f1d7223 */ /* 0x100fe20000000002 */
[----:B------:R-:W-:Y:S01]  /*6140*/  LOP3.LUT R33, R57, 0xffff0000, RZ, 0xc0, !PT ;  /* 0xffff000039217812 */ /* 0x000fe200078ec0ff */
[C-C-:B------:R-:W-:Y:S01]  /*6150*/  FFMA R34, R47.reuse, R34, R2.reuse ;  /* 0x000000222f227223 */ /* 0x140fe20000000002 */
[----:B------:R-:W-:Y:S01]  /*6160*/  FFMA R35, R47, R35, R2 ;  /* 0x000000232f237223 */ /* 0x000fe20000000002 */
[----:B------:R-:W-:Y:S01]  /*6170*/  FFMA R0, R48, R49, R0 ;  /* 0x0000003130007223 */ /* 0x000fe20000000000 */
[----:B------:R-:W-:Y:S01]  /*6180*/  SHF.L.U32 R49, R58, 0x10, RZ ;  /* 0x000000103a317819 */ /* 0x000fe200000006ff */
[C---:B------:R-:W-:Y:S01]  /*6190*/  FFMA R3, R48.reuse, R50, R3 ;  /* 0x0000003230037223 */ /* 0x040fe20000000003 */
[----:B------:R-:W-:Y:S01]  /*61a0*/  FFMA R6, R48, R32, R6 ;  /* 0x0000002030067223 */ /* 0x000fe20000000006 */
[----:B------:R-:W-:Y:S01]  /*61b0*/  LOP3.LUT R32, R58, 0xffff0000, RZ, 0xc0, !PT ;  /* 0xffff00003a207812 */ /* 0x000fe200078ec0ff */
[C---:B------:R-:W-:Y:S01]  /*61c0*/  FFMA R7, R48.reuse, R33, R7 ;  /* 0x0000002130077223 */ /* 0x040fe20000000007 */
[C---:B------:R-:W-:Y:S01]  /*61d0*/  FFMA R4, R48.reuse, R49, R4 ;  /* 0x0000003130047223 */ /* 0x040fe20000000004 */
[----:B------:R-:W-:Y:S02]  /*61e0*/  F2FP.BF16.F32.PACK_AB R52, R3, R0 ;  /* 0x000000000334723e */ /* 0x000fe400000010ff */
[C---:B------:R-:W-:Y:S01]  /*61f0*/  SHF.L.U32 R0, R59.reuse, 0x10, RZ ;  /* 0x000000103b007819 */ /* 0x040fe200000006ff */
[C---:B------:R-:W-:Y:S01]  /*6200*/  FFMA R5, R48.reuse, R32, R5 ;  /* 0x0000002030057223 */ /* 0x040fe20000000005 */
[----:B------:R-:W-:Y:S02]  /*6210*/  LOP3.LUT R3, R59, 0xffff0000, RZ, 0xc0, !PT ;  /* 0xffff00003b037812 */ /* 0x000fe400078ec0ff */
[----:B------:R-:W-:Y:S01]  /*6220*/  F2FP.BF16.F32.PACK_AB R53, R7, R6 ;  /* 0x000000060735723e */ /* 0x000fe200000010ff */
[----:B------:R-:W-:Y:S01]  /*6230*/  FFMA R10, R48, R0, R10 ;  /* 0x00000000300a7223 */ /* 0x000fe2000000000a */
[----:B------:R-:W-:Y:S01]  /*6240*/  SHF.L.U32 R0, R64, 0x10, RZ ;  /* 0x0000001040007819 */ /* 0x000fe200000006ff */
[----:B------:R-:W-:Y:S01]  /*6250*/  FFMA R11, R48, R3, R11 ;  /* 0x00000003300b7223 */ /* 0x000fe2000000000b */
[----:B------:R-:W-:Y:S02]  /*6260*/  F2FP.BF16.F32.PACK_AB R54, R5, R4 ;  /* 0x000000040536723e */ /* 0x000fe400000010ff */
[----:B------:R-:W-:Y:S01]  /*6270*/  LOP3.LUT R3, R64, 0xffff0000, RZ, 0xc0, !PT ;  /* 0xffff000040037812 */ /* 0x000fe200078ec0ff */
[C---:B------:R-:W-:Y:S01]  /*6280*/  FFMA R8, R48.reuse, R0, R8 ;  /* 0x0000000030087223 */ /* 0x040fe20000000008 */
[C---:B------:R-:W-:Y:S02]  /*6290*/  SHF.L.U32 R4, R65.reuse, 0x10, RZ ;  /* 0x0000001041047819 */ /* 0x040fe400000006ff */
[----:B------:R-:W-:Y:S01]  /*62a0*/  LOP3.LUT R0, R65, 0xffff0000, RZ, 0xc0, !PT ;  /* 0xffff000041007812 */ /* 0x000fe200078ec0ff */
[----:B------:R-:W-:Y:S01]  /*62b0*/  FFMA R9, R48, R3, R9 ;  /* 0x0000000330097223 */ /* 0x000fe20000000009 */
[----:B------:R-:W-:Y:S01]  /*62c0*/  SHF.L.U32 R3, R66, 0x10, RZ ;  /* 0x0000001042037819 */ /* 0x000fe200000006ff */
[C---:B------:R-:W-:Y:S01]  /*62d0*/  FFMA R14, R48.reuse, R4, R14 ;  /* 0x00000004300e7223 */ /* 0x040fe2000000000e */
[----:B------:R-:W-:Y:S01]  /*62e0*/  SHF.L.U32 R4, R67, 0x10, RZ ;  /* 0x0000001043047819 */ /* 0x000fe200000006ff */
[----:B------:R-:W-:Y:S01]  /*62f0*/  FFMA R15, R48, R0, R15 ;  /* 0x00000000300f7223 */ /* 0x000fe2000000000f */
[----:B------:R-:W-:Y:S01]  /*6300*/  LOP3.LUT R0, R66, 0xffff0000, RZ, 0xc0, !PT ;  /* 0xffff000042007812 */ /* 0x000fe200078ec0ff */
[----:B------:R-:W-:Y:S01]  /*6310*/  FFMA R12, R48, R3, R12 ;  /* 0x00000003300c7223 */ /* 0x000fe2000000000c */
[----:B------:R-:W-:Y:S02]  /*6320*/  SHF.L.U32 R3, R72, 0x10, RZ ;  /* 0x0000001048037819 */ /* 0x000fe400000006ff */
[----:B------:R-:W-:Y:S01]  /*6330*/  F2FP.BF16.F32.PACK_AB R55, R11, R10 ;  /* 0x0000000a0b37723e */ /* 0x000fe200000010ff */
[C---:B------:R-:W-:Y:S01]  /*6340*/  FFMA R13, R48.reuse, R0, R13 ;  /* 0x00000000300d7223 */ /* 0x040fe2000000000d */
[----:B------:R-:W-:Y:S01]  /*6350*/  LOP3.LUT R0, R67, 0xffff0000, RZ, 0xc0, !PT ;  /* 0xffff000043007812 */ /* 0x000fe200078ec0ff */
[----:B------:R-:W-:Y:S01]  /*6360*/  FFMA R18, R48, R4, R18 ;  /* 0x0000000430127223 */ /* 0x000fe20000000012 */
[----:B------:R-:W-:Y:S01]  /*6370*/  LOP3.LUT R4, R72, 0xffff0000, RZ, 0xc0, !PT ;  /* 0xffff000048047812 */ /* 0x000fe200078ec0ff */
[----:B------:R1:W-:Y:S01]  /*6380*/  STS.128 [R68], R52 ;  /* 0x0000003444007388 */ /* 0x0003e20000000c00 */
[----:B------:R-:W-:Y:S01]  /*6390*/  F2FP.BF16.F32.PACK_AB R8, R9, R8 ;  /* 0x000000080908723e */ /* 0x000fe200000010ff */
[C---:B------:R-:W-:Y:S01]  /*63a0*/  FFMA R19, R48.reuse, R0, R19 ;  /* 0x0000000030137223 */ /* 0x040fe20000000013 */
[C---:B------:R-:W-:Y:S01]  /*63b0*/  SHF.L.U32 R0, R73.reuse, 0x10, RZ ;  /* 0x0000001049007819 */ /* 0x040fe200000006ff */
[C---:B------:R-:W-:Y:S01]  /*63c0*/  FFMA R16, R48.reuse, R3, R16 ;  /* 0x0000000330107223 */ /* 0x040fe20000000010 */
[----:B------:R-:W-:Y:S01]  /*63d0*/  LOP3.LUT R3, R73, 0xffff0000, RZ, 0xc0, !PT ;  /* 0xffff000049037812 */ /* 0x000fe200078ec0ff */
[C---:B------:R-:W-:Y:S01]  /*63e0*/  FFMA R17, R48.reuse, R4, R17 ;  /* 0x0000000430117223 */ /* 0x040fe20000000011 */
[----:B------:R-:W-:Y:S01]  /*63f0*/  SHF.L.U32 R4, R75, 0x10, RZ ;  /* 0x000000104b047819 */ /* 0x000fe200000006ff */
[----:B------:R-:W-:Y:S01]  /*6400*/  FFMA R22, R48, R0, R22 ;  /* 0x0000000030167223 */ /* 0x000fe20000000016 */
[----:B------:R-:W-:Y:S01]  /*6410*/  SHF.L.U32 R0, R74, 0x10, RZ ;  /* 0x000000104a007819 */ /* 0x000fe200000006ff */
[----:B------:R-:W-:Y:S01]  /*6420*/  FFMA R23, R48, R3, R23 ;  /* 0x0000000330177223 */ /* 0x000fe20000000017 */
[----:B------:R-:W-:Y:S02]  /*6430*/  LOP3.LUT R3, R74, 0xffff0000, RZ, 0xc0, !PT ;  /* 0xffff00004a037812 */ /* 0x000fe400078ec0ff */
[----:B------:R-:W-:Y:S01]  /*6440*/  F2FP.BF16.F32.PACK_AB R9, R15, R14 ;  /* 0x0000000e0f09723e */ /* 0x000fe200000010ff */
[C---:B------:R-:W-:Y:S01]  /*6450*/  FFMA R20, R48.reuse, R0, R20 ;  /* 0x0000000030147223 */ /* 0x040fe20000000014 */
[----:B------:R-:W-:Y:S01]  /*6460*/  LOP3.LUT R0, R75, 0xffff0000, RZ, 0xc0, !PT ;  /* 0xffff00004b007812 */ /* 0x000fe200078ec0ff */
[C---:B------:R-:W-:Y:S01]  /*6470*/  FFMA R21, R48.reuse, R3, R21 ;  /* 0x0000000330157223 */ /* 0x040fe20000000015 */
[----:B------:R-:W-:Y:S01]  /*6480*/  FFMA R26, R48, R4, R26 ;  /* 0x00000004301a7223 */ /* 0x000fe2000000001a */
[----:B------:R-:W-:Y:S02]  /*6490*/  SHF.L.U32 R3, R80, 0x10, RZ ;  /* 0x0000001050037819 */ /* 0x000fe400000006ff */
[----:B------:R-:W-:Y:S01]  /*64a0*/  FFMA R27, R48, R0, R27 ;  /* 0x00000000301b7223 */ /* 0x000fe2000000001b */
[----:B------:R-:W-:Y:S02]  /*64b0*/  LOP3.LUT R0, R80, 0xffff0000, RZ, 0xc0, !PT ;  /* 0xffff000050007812 */ /* 0x000fe400078ec0ff */
[----:B------:R-:W-:Y:S01]  /*64c0*/  SHF.L.U32 R4, R81, 0x10, RZ ;  /* 0x0000001051047819 */ /* 0x000fe200000006ff */
[C---:B------:R-:W-:Y:S01]  /*64d0*/  FFMA R24, R48.reuse, R3, R24 ;  /* 0x0000000330187223 */ /* 0x040fe20000000018 */
[----:B------:R-:W-:Y:S01]  /*64e0*/  F2FP.BF16.F32.PACK_AB R10, R13, R12 ;  /* 0x0000000c0d0a723e */ /* 0x000fe200000010ff */
[C---:B------:R-:W-:Y:S01]  /*64f0*/  FFMA R25, R48.reuse, R0, R25 ;  /* 0x0000000030197223 */ /* 0x040fe20000000019 */
[----:B------:R-:W-:Y:S01]  /*6500*/  F2FP.BF16.F32.PACK_AB R11, R19, R18 ;  /* 0x00000012130b723e */ /* 0x000fe200000010ff */
[----:B------:R-:W-:Y:S01]  /*6510*/  FFMA R30, R48, R4, R30 ;  /* 0x00000004301e7223 */ /* 0x000fe2000000001e */
[----:B------:R-:W-:Y:S02]  /*6520*/  LOP3.LUT R0, R81, 0xffff0000, RZ, 0xc0, !PT ;  /* 0xffff000051007812 */ /* 0x000fe400078ec0ff */
[C---:B------:R-:W-:Y:S01]  /*6530*/  SHF.L.U32 R3, R82.reuse, 0x10, RZ ;  /* 0x0000001052037819 */ /* 0x040fe200000006ff */
[----:B------:R1:W-:Y:S01]  /*6540*/  STS.128 [R63+0x10], R8 ;  /* 0x000010083f007388 */ /* 0x0003e20000000c00 */
[----:B------:R-:W-:Y:S01]  /*6550*/  LOP3.LUT R4, R82, 0xffff0000, RZ, 0xc0, !PT ;  /* 0xffff000052047812 */ /* 0x000fe200078ec0ff */
[C---:B------:R-:W-:Y:S01]  /*6560*/  FFMA R31, R48.reuse, R0, R31 ;  /* 0x00000000301f7223 */ /* 0x040fe2000000001f */
[C---:B------:R-:W-:Y:S01]  /*6570*/  SHF.L.U32 R5, R83.reuse, 0x10, RZ ;  /* 0x0000001053057819 */ /* 0x040fe200000006ff */
[C---:B------:R-:W-:Y:S01]  /*6580*/  FFMA R28, R48.reuse, R3, R28 ;  /* 0x00000003301c7223 */ /* 0x040fe2000000001c */
[----:B------:R-:W-:Y:S01]  /*6590*/  LOP3.LUT R6, R83, 0xffff0000, RZ, 0xc0, !PT ;  /* 0xffff000053067812 */ /* 0x000fe200078ec0ff */
[C---:B------:R-:W-:Y:S01]  /*65a0*/  FFMA R29, R48.reuse, R4, R29 ;  /* 0x00000004301d7223 */ /* 0x040fe2000000001d */
[----:B------:R-:W-:Y:S01]  /*65b0*/  F2FP.BF16.F32.PACK_AB R16, R17, R16 ;  /* 0x000000101110723e */ /* 0x000fe200000010ff */
[C---:B------:R-:W-:Y:S01]  /*65c0*/  FFMA R34, R48.reuse, R5, R34 ;  /* 0x0000000530227223 */ /* 0x040fe20000000022 */
[----:B------:R-:W-:Y:S01]  /*65d0*/  F2FP.BF16.F32.PACK_AB R17, R23, R22 ;  /* 0x000000161711723e */ /* 0x000fe200000010ff */
[----:B------:R-:W-:Y:S01]  /*65e0*/  FFMA R35, R48, R6, R35 ;  /* 0x0000000630237223 */ /* 0x000fe20000000023 */
[----:B------:R-:W-:Y:S02]  /*65f0*/  F2FP.BF16.F32.PACK_AB R18, R21, R20 ;  /* 0x000000141512723e */ /* 0x000fe400000010ff */
[----:B------:R-:W-:Y:S02]  /*6600*/  F2FP.BF16.F32.PACK_AB R19, R27, R26 ;  /* 0x0000001a1b13723e */ /* 0x000fe400000010ff */
[----:B------:R-:W-:Y:S02]  /*6610*/  F2FP.BF16.F32.PACK_AB R24, R25, R24 ;  /* 0x000000181918723e */ /* 0x000fe400000010ff */
[----:B------:R-:W-:Y:S01]  /*6620*/  F2FP.BF16.F32.PACK_AB R25, R31, R30 ;  /* 0x0000001e1f19723e */ /* 0x000fe200000010ff */
[----:B------:R1:W-:Y:S01]  /*6630*/  STS.128 [R62+0x20], R16 ;  /* 0x000020103e007388 */ /* 0x0003e20000000c00 */
[----:B------:R-:W-:Y:S02]  /*6640*/  F2FP.BF16.F32.PACK_AB R26, R29, R28 ;  /* 0x0000001c1d1a723e */ /* 0x000fe400000010ff */
[----:B------:R-:W-:Y:S05]  /*6650*/  F2FP.BF16.F32.PACK_AB R27, R35, R34 ;  /* 0x00000022231b723e */ /* 0x000fea00000010ff */
[----:B------:R1:W-:Y:S01]  /*6660*/  STS.128 [R61+0x10], R24 ;  /* 0x000010183d007388 */ /* 0x0003e20000000c00 */
[----:B------:R-:W-:Y:S01]  /*6670*/  @!PT LDS RZ, [RZ] ;  /* 0x00000000fffff984 */ /* 0x000fe20000000800 */
[----:B------:R-:W-:Y:S01]  /*6680*/  @!PT LDS RZ, [RZ] ;  /* 0x00000000fffff984 */ /* 0x000fe20000000800 */
[----:B------:R-:W-:Y:S01]  /*6690*/  @!PT LDS RZ, [RZ] ;  /* 0x00000000fffff984 */ /* 0x000fe20000000800 */
[----:B------:R-:W-:Y:S01]  /*66a0*/  @!PT LDS RZ, [RZ] ;  /* 0x00000000fffff984 */ /* 0x000fe20000000800 */
[----:B------:R3:W-:Y:S07]  /*66b0*/  MEMBAR.ALL.CTA ;  /* 0x0000000000007992 */ /* 0x0007ee0000008000 */
[----:B---3--:R-:W3:Y:S02]  /*66c0*/  FENCE.VIEW.ASYNC.S ;  /* 0x00000000000073c6 */ /* 0x008ee40000000000 */
[----:B---3--:R-:W-:Y:S06]  /*66d0*/  BAR.SYNC.DEFER_BLOCKING 0x1, 0x80 ;  /* 0x0042000000007b1d */ /* 0x008fec0000010000 */
[----:B------:R-:W-:Y:S05]  /*66e0*/  @P0 BRA `(.L_x_100) ;  /* 0x00000000001c0947 */ /* 0x000fea0003800000 */
[----:B------:R-:W-:Y:S01]  /*66f0*/  R2UR UR4, R69 ;  /* 0x00000000450472ca */ /* 0x000fe200000e0000 */
[----:B------:R-:W-:Y:S01]  /*6700*/  UIADD3 UR6, UP0, UPT, UR54, 0x680, URZ ;  /* 0x0000068036067890 */ /* 0x000fe2000ff1e0ff */
[----:B------:R-:W-:Y:S03]  /*6710*/  UMOV UR43, UR36 ;  /* 0x00000024002b7c82 */ /* 0x000fe60008000000 */
[----:B------:R-:W-:Y:S08]  /*6720*/  UIADD3.X UR7, UPT, UPT, URZ, UR55, URZ, UP0, !UPT ;  /* 0x00000037ff077290 */ /* 0x000ff000087fe4ff */
[----:B------:R-:W-:Y:S09]  /*6730*/  UIADD3 UR40, UPT, UPT, UR47, 0x200, UR4 ;  /* 0x000002002f287890 */ /* 0x000ff2000fffe004 */
[----:B------:R3:W-:Y:S02]  /*6740*/  UTMASTG.3D [UR40], [UR6] ;  /* 0x00000028060073b5 */ /* 0x0007e40008010000 */
[----:B---3--:R0:W-:Y:S02]  /*6750*/  UTMACMDFLUSH ;  /* 0x00000000000079b7 */ /* 0x0081e40000000000 */
.L_x_100:
[----:B------:R-:W-:Y:S05]  /*6760*/  BSYNC.RECONVERGENT B0 ;  /* 0x0000000000007941 */ /* 0x000fea0003800200 */
.L_x_99:
[----:B------:R-:W-:Y:S01]  /*6770*/  UIADD3 UR43, UPT, UPT, UR57, 0x1, URZ ;  /* 0x00000001392b7890 */ /* 0x000fe2000fffe0ff */
[----:B------:R-:W-:Y:S03]  /*6780*/  BSSY.RECONVERGENT B0, `(.L_x_101) ;  /* 0x0000005000007945 */ /* 0x000fe60003800200 */
[----:B------:R-:W-:Y:S04]  /*6790*/  UISETP.NE.AND UP0, UPT, UR43, 0x3, UPT ;  /* 0x000000032b00788c */ /* 0x000fe8000bf05270 */
[----:B------:R-:W-:Y:S01]  /*67a0*/  USEL UR56, UR43, URZ, UP0 ;  /* 0x000000ff2b387287 */ /* 0x000fe20008000000 */
[----:B------:R-:W-:Y:S11]  /*67b0*/  @P0 BRA `(.L_x_102) ;  /* 0x0000000000040947 */ /* 0x000ff60003800000 */
[----:B------:R-:W-:Y:S04]  /*67c0*/  DEPBAR.LE SB0, 0x1 ;  /* 0x000080400000791a */ /* 0x000fe80000000000 */
.L_x_102:
[----:B------:R-:W-:Y:S05]  /*67d0*/  BSYNC.RECONVERGENT B0 ;  /* 0x0000000000007941 */ /* 0x000fea0003800200 */
.L_x_101:
[----:B------:R-:W-:Y:S01]  /*67e0*/  BAR.SYNC.DEFER_BLOCKING 0x1, 0x80 ;  /* 0x0042000000007b1d */ /* 0x000fe20000010000 */
[----:B------:R-:W-:Y:S01]  /*67f0*/  ISETP.NE.AND P1, PT, R113, RZ, PT ;  /* 0x000000ff7100720c */ /* 0x000fe20003f25270 */
[----:B------:R-:W-:Y:S01]  /*6800*/  UISETP.NE.AND UP0, UPT, UR51, URZ, UPT ;  /* 0x000000ff3300728c */ /* 0x000fe2000bf05270 */
[----:B------:R-:W-:Y:S11]  /*6810*/  LEA R3, R71, UR47, 0x3 ;  /* 0x0000002f47037c11 */ /* 0x000ff6000f8e18ff */
[----:B------:R-:W-:Y:S01]  /*6820*/  @P1 SHF.L.U32 R4, R60, 0x1f, RZ ;  /* 0x0000001f3c041819 */ /* 0x000fe200000006ff */
[----:B------:R-:W-:Y:S06]  /*6830*/  BRA.U !UP0, `(.L_x_103) ;  /* 0x0000000108247547 */ /* 0x000fec000b800000 */
[----:B------:R-:W-:Y:S01]  /*6840*/  IMAD.U32 R5, RZ, RZ, UR50 ;  /* 0x00000032ff057e24 */ /* 0x000fe2000f8e00ff */
[----:B------:R-:W-:Y:S01]  /*6850*/  MOV R0, UR46 ;  /* 0x0000002e00007c02 */ /* 0x000fe20008000f00 */
[----:B------:R-:W-:Y:S03]  /*6860*/  UIADD3 UR50, UPT, UPT, UR50, 0x1, URZ ;  /* 0x0000000132327890 */ /* 0x000fe6000fffe0ff */
[----:B------:R-:W-:Y:S01]  /*6870*/  @P1 LEA R5, R5, UR47, 0x3 ;  /* 0x0000002f05051c11 */ /* 0x000fe2000f8e18ff */
[----:B------:R-:W-:Y:S04]  /*6880*/  UISETP.NE.AND UP0, UPT, UR50, 0x3, UPT ;  /* 0x000000033200788c */ /* 0x000fe8000bf05270 */
[----:B------:R-:W-:Y:S01]  /*6890*/  @P1 VIADD R5, R5, 0x98 ;  /* 0x0000009805051836 */ /* 0x000fe20000000000 */
[----:B------:R-:W-:Y:S04]  /*68a0*/  USEL UR50, UR50, URZ, UP0 ;  /* 0x000000ff32327287 */ /* 0x000fe80008000000 */
[----:B------:R-:W-:Y:S04]  /*68b0*/  @P1 PRMT R0, R0, 0x654, R5 ;  /* 0x0000065400001816 */ /* 0x000fe80000000005 */
[----:B------:R3:W-:Y:S04]  /*68c0*/  @P1 SYNCS.ARRIVE.TRANS64.RED.A1T0 RZ, [R0+URZ], RZ ;  /* 0x000000ff00ff19a7 */ /* 0x0007e800081004ff */
.L_x_103:
[----:B------:R-:W4:Y:S01]  /*68d0*/  @P1 SYNCS.PHASECHK.TRANS64.TRYWAIT P0, [R3+URZ+0x80], R4 ;  /* 0x00008004030015a7 */ /* 0x000f2200080011ff */
[----:B------:R-:W-:Y:S01]  /*68e0*/  BSSY B1, `(.L_x_104) ;  /* 0x0000015000017945 */ /* 0x000fe20003800000 */
[----:B----4-:R-:W-:Y:S03]  /*68f0*/  @P1 SEL R76, RZ, 0x1, !P0 ;  /* 0x00000001ff4c1807 */ /* 0x010fe60004000000 */
[----:B------:R-:W-:Y:S05]  /*6900*/  @!P1 BRA `(.L_x_105) ;  /* 0x0000000000489947 */ /* 0x000fea0003800000 */
[----:B------:R-:W-:Y:S01]  /*6910*/  ISETP.NE.AND P1, PT, R77, RZ, PT ;  /* 0x000000ff4d00720c */ /* 0x000fe20003f25270 */
[----:B------:R-:W-:Y:S01]  /*6920*/  BSSY B0, `(.L_x_106) ;  /* 0x000000a000007945 */ /* 0x000fe20003800000 */
[----:B------:R-:W-:Y:S11]  /*6930*/  ISETP.NE.AND P0, PT, R76, RZ, PT ;  /* 0x000000ff4c00720c */ /* 0x000ff60003f05270 */
[----:B------:R-:W-:Y:S04]  /*6940*/  @P1 IMAD R71, R71, 0x2000, R110 ;  /* 0x0000200047471824 */ /* 0x000fe800078e026e */
[----:B------:R-:W-:Y:S01]  /*6950*/  @P1 IMAD.IADD R5, R116, 0x1, R71 ;  /* 0x0000000174051824 */ /* 0x000fe200078e0247 */
[----:B------:R-:W-:Y:S03]  /*6960*/  @P1 IADD3 R4, PT, PT, R115, R71, RZ ;  /* 0x0000004773041210 */ /* 0x000fe60007ffe0ff */
[----:B---3--:R-:W-:Y:S01]  /*6970*/  @P1 IMAD.IADD R0, R109, 0x1, R5 ;  /* 0x000000016d001824 */ /* 0x008fe200078e0205 */
[----:B------:R-:W-:Y:S06]  /*6980*/  @P0 BRA `(.L_x_107) ;  /* 0x00000000000c0947 */ /* 0x000fec0003800000 */
[----:B------:R-:W-:Y:S04]  /*6990*/  SHF.L.U32 R60, R60, 0x1f, RZ ;  /* 0x0000001f3c3c7819 */ /* 0x000fe800000006ff */
[----:B------:R-:W3:Y:S02]  /*69a0*/  SYNCS.PHASECHK.TRANS64.TRYWAIT P0, [R3+URZ+0x80], R60 ;  /* 0x0000803c030075a7 */ /* 0x000ee400080011ff */
[----:B---3--:R-:W-:Y:S05]  /*69b0*/  @!P0 BRA `(.L_x_108) ;  /* 0x0000001800908947 */ /* 0x008fea0003800000 */
.L_x_107:
[----:B------:R-:W-:Y:S05]  /*69c0*/  BSYNC B0 ;  /* 0x0000000000007941 */ /* 0x000fea0003800000 */
.L_x_106:
[----:B------:R-:W-:Y:S11]  /*69d0*/  ISETP.NE.AND P0, PT, R77, RZ, PT ;  /* 0x000000ff4d00720c */ /* 0x000ff60003f05270 */
[----:B------:R-:W-:Y:S02]  /*69e0*/  @!UPT UIADD3 URZ, UPT, UPT, URZ, URZ, URZ ;  /* 0x000000fffffff290 */ /* 0x000fe4000fffe0ff */
[----:B------:R4:W1:Y:S04]  /*69f0*/  @P0 LDS.128 R56, [R71] ;  /* 0x0000000047380984 */ /* 0x0008680000000c00 */
[----:B------:R4:W1:Y:S04]  /*6a00*/  @P0 LDS.128 R72, [R4+0x20] ;  /* 0x0000200004480984 */ /* 0x0008680000000c00 */
[----:B------:R4:W1:Y:S04]  /*6a10*/  @P0 LDS.128 R64, [R5+0x10] ;  /* 0x0000100005400984 */ /* 0x0008680000000c00 */
[----:B------:R4:W1:Y:S02]  /*6a20*/  @P0 LDS.128 R80, [R0+0x10] ;  /* 0x0000100000500984 */ /* 0x0008640000000c00 */
.L_x_105:
[----:B------:R-:W-:Y:S05]  /*6a30*/  BSYNC B1 ;  /* 0x0000000000017941 */ /* 0x000fea0003800000 */
.L_x_104:
[----:B---34-:R-:W-:Y:S05]  /*6a40*/  VIADD R0, R51, 0x20 ;  /* 0x0000002033007836 */ /* 0x018fea0000000000 */
[----:B------:R-:W-:Y:S04]  /*6a50*/  SHF.R.U32.HI R0, RZ, 0x15, R0 ;  /* 0x00000015ff007819 */ /* 0x000fe80000011600 */
[----:B------:R-:W-:Y:S11]  /*6a60*/  LOP3.LUT P0, RZ, R0, 0x3, R102, 0x48, !PT ;  /* 0x0000000300ff7812 */ /* 0x000ff60007804866 */
[----:B------:R-:W-:Y:S02]  /*6a70*/  @!UPT UIADD3 URZ, UPT, UPT, URZ, URZ, URZ ;  /* 0x000000fffffff290 */ /* 0x000fe4000fffe0ff */
[----:B------:R-:W-:Y:S05]  /*6a80*/  @!P0 BRA `(.L_x_109) ;  /* 0x0000000000408947 */ /* 0x000fea0003800000 */
[----:B------:R-:W3:Y:S01]  /*6a90*/  LDCU.64 UR8, c[0x4][0x70] ;  /* 0x01000e00ff0877ac */ /* 0x000ee20008000a00 */
[----:B------:R-:W-:Y:S01]  /*6aa0*/  MOV R15, 0x0 ;  /* 0x00000000000f7802 */ /* 0x000fe20000000f00 */
[----:B------:R-:W-:Y:S02]  /*6ab0*/  HFMA2 R12, -RZ, RZ, 0, 5.9604644775390625e-08 ;  /* 0x00000001ff0c7431 */ /* 0x000fe400000001ff */
[----:B-1----:R-:W-:Y:S02]  /*6ac0*/  IMAD.MOV.U32 R8, RZ, RZ, 0x192 ;  /* 0x00000192ff087424 */ /* 0x002fe400078e00ff */
[----:B------:R-:W-:Y:S01]  /*6ad0*/  IMAD.MOV.U32 R13, RZ, RZ, RZ ;  /* 0x000000ffff0d7224 */ /* 0x000fe200078e00ff */
[----:B------:R-:W1:Y:S01]  /*6ae0*/  LDCU.64 UR6, c[0x4][0x78] ;  /* 0x01000f00ff0677ac */ /* 0x000e620008000a00 */
[----:B------:R-:W4:Y:S01]  /*6af0*/  LDC.64 R14, c[0x4][R15] ;  /* 0x010000000f0e7b82 */ /* 0x000f220000000a00 */
[----:B------:R-:W5:Y:S01]  /*6b00*/  LDCU.64 UR4, c[0x4][0x10] ;  /* 0x01000200ff0477ac */ /* 0x000f620008000a00 */
[----:B---3--:R-:W-:Y:S01]  /*6b10*/  MOV R5, UR9 ;  /* 0x0000000900057c02 */ /* 0x008fe20008000f00 */
[----:B------:R-:W-:Y:S01]  /*6b20*/  IMAD.U32 R4, RZ, RZ, UR8 ;  /* 0x00000008ff047e24 */ /* 0x000fe2000f8e00ff */
[----:B-1----:R-:W-:Y:S01]  /*6b30*/  MOV R7, UR7 ;  /* 0x0000000700077c02 */ /* 0x002fe20008000f00 */
[----:B------:R-:W-:Y:S01]  /*6b40*/  IMAD.U32 R6, RZ, RZ, UR6 ;  /* 0x00000006ff067e24 */ /* 0x000fe2000f8e00ff */
[----:B-----5:R-:W-:Y:S01]  /*6b50*/  MOV R11, UR5 ;  /* 0x00000005000b7c02 */ /* 0x020fe20008000f00 */
[----:B------:R-:W-:Y:S02]  /*6b60*/  IMAD.U32 R10, RZ, RZ, UR4 ;  /* 0x00000004ff0a7e24 */ /* 0x000fe4000f8e00ff */
[----:B------:R-:W-:Y:S07]  /*6b70*/  LEPC R20, `(.L_x_109) ;  /* 0x000000001014794e */ /* 0x000fee0000000000 */
[----:B--2-4-:R-:W-:Y:S05]  /*6b80*/  CALL.ABS.NOINC R14 ;  /* 0x000000000e007343 */ /* 0x014fea0003c00000 */
.L_x_109:
[----:B------:R-:W-:Y:S01]  /*6b90*/  ISETP.NE.AND P0, PT, R103, RZ, PT ;  /* 0x000000ff6700720c */ /* 0x000fe20003f05270 */
[----:B------:R-:W-:Y:S05]  /*6ba0*/  WARPSYNC.ALL ;  /* 0x0000000000007948 */ /* 0x000fea0003800000 */
[----:B------:R-:W-:Y:S01]  /*6bb0*/  R2UR UR4, R51 ;  /* 0x00000000330472ca */ /* 0x000fe200000e0000 */
[----:B------:R-:W-:Y:S01]  /*6bc0*/  USHF.L.U32 UR8, UR56, 0xd, URZ ;  /* 0x0000000d38087899 */ /* 0x000fe200080006ff */
[----:B------:R-:W-:Y:S01]  /*6bd0*/  R2UR UR5, R70 ;  /* 0x00000000460572ca */ /* 0x000fe200000e0000 */
[----:B------:R-:W-:Y:S01]  /*6be0*/  BSSY.RECONVERGENT B0, `(.L_x_110) ;  /* 0x000008e000007945 */ /* 0x000fe20003800200 */
[C---:B-1----:R-:W-:Y:S02]  /*6bf0*/  SHF.L.U32 R49, R56.reuse, 0x10, RZ ;  /* 0x0000001038317819 */ /* 0x042fe400000006ff */
[----:B------:R-:W-:Y:S02]  /*6c00*/  LOP3.LUT R50, R56, 0xffff0000, RZ, 0xc0, !PT ;  /* 0xffff000038327812 */ /* 0x000fe400078ec0ff */
[C---:B------:R-:W-:Y:S02]  /*6c10*/  SHF.L.U32 R51, R57.reuse, 0x10, RZ ;  /* 0x0000001039337819 */ /* 0x040fe400000006ff */
[----:B------:R-:W-:Y:S02]  /*6c20*/  LOP3.LUT R52, R57, 0xffff0000, RZ, 0xc0, !PT ;  /* 0xffff000039347812 */ /* 0x000fe400078ec0ff */
[C---:B------:R-:W-:Y:S01]  /*6c30*/  SHF.L.U32 R53, R58.reuse, 0x10, RZ ;  /* 0x000000103a357819 */ /* 0x040fe200000006ff */
[----:B------:R-:W1:Y:S01]  /*6c40*/  LDTM.x32 R4, tmem[UR4+0x20] ;  /* 0x00002004000479ee */ /* 0x000e6200082c0000 */
[----:B------:R-:W-:Y:S01]  /*6c50*/  LOP3.LUT R54, R58, 0xffff0000, RZ, 0xc0, !PT ;  /* 0xffff00003a367812 */ /* 0x000fe200078ec0ff */
[----:B------:R-:W-:Y:S01]  /*6c60*/  NOP ;  /* 0x0000000000007918 */ /* 0x000fe20000000000 */
[C---:B------:R-:W-:Y:S01]  /*6c70*/  SHF.L.U32 R55, R59.reuse, 0x10, RZ ;  /* 0x000000103b377819 */ /* 0x040fe200000006ff */
[----:B------:R-:W-:Y:S01]  /*6c80*/  UIADD3 UR5, UPT, UPT, UR5, 0x100, URZ ;  /* 0x0000010005057890 */ /* 0x000fe2000fffe0ff */
[----:B------:R-:W-:Y:S02]  /*6c90*/  LOP3.LUT R56, R59, 0xffff0000, RZ, 0xc0, !PT ;  /* 0xffff00003b387812 */ /* 0x000fe400078ec0ff */
[C---:B------:R-:W-:Y:S01]  /*6ca0*/  SHF.L.U32 R57, R64.reuse, 0x10, RZ ;  /* 0x0000001040397819 */ /* 0x040fe200000006ff */
[----:B------:R-:W-:Y:S01]  /*6cb0*/  UPRMT UR5, UR46, 0x654, UR5 ;  /* 0x000006542e057896 */ /* 0x000fe20008000005 */
[----:B------:R-:W-:Y:S02]  /*6cc0*/  LOP3.LUT R58, R64, 0xffff0000, RZ, 0xc0, !PT ;  /* 0xffff0000403a7812 */ /* 0x000fe400078ec0ff */
[C---:B------:R-:W-:Y:S02]  /*6cd0*/  SHF.L.U32 R59, R65.reuse, 0x10, RZ ;  /* 0x00000010413b7819 */ /* 0x040fe400000006ff */
[----:B------:R-:W-:Y:S02]  /*6ce0*/  LOP3.LUT R60, R65, 0xffff0000, RZ, 0xc0, !PT ;  /* 0xffff0000413c7812 */ /* 0x000fe400078ec0ff */
[C---:B--2---:R-:W-:Y:S02]  /*6cf0*/  SHF.L.U32 R61, R66.reuse, 0x10, RZ ;  /* 0x00000010423d7819 */ /* 0x044fe400000006ff */
[----:B------:R-:W-:Y:S01]  /*6d00*/  LOP3.LUT R62, R66, 0xffff0000, RZ, 0xc0, !PT ;  /* 0xffff0000423e7812 */ /* 0x000fe200078ec0ff */
[----:B-1----:R-:W-:Y:S01]  /*6d10*/  SYNCS.ARRIVE.TRANS64.RED.A1T0 RZ, [UR5], RZ ;  /* 0x000000ffffff79a7 */ /* 0x002fe20008100405 */
[C---:B------:R-:W-:Y:S02]  /*6d20*/  SHF.L.U32 R63, R67.reuse, 0x10, RZ ;  /* 0x00000010433f7819 */ /* 0x040fe400000006ff */
[----:B------:R-:W-:Y:S02]  /*6d30*/  LOP3.LUT R64, R67, 0xffff0000, RZ, 0xc0, !PT ;  /* 0xffff000043407812 */ /* 0x000fe400078ec0ff */
[C---:B------:R-:W-:Y:S01]  /*6d40*/  SHF.L.U32 R65, R72.reuse, 0x10, RZ ;  /* 0x0000001048417819 */ /* 0x040fe200000006ff */
[C-C-:B------:R-:W-:Y:S01]  /*6d50*/  FFMA R4, R47.reuse, R4, R2.reuse ;  /* 0x000000042f047223 */ /* 0x140fe20000000002 */
[----:B------:R-:W-:Y:S01]  /*6d60*/  LOP3.LUT R66, R72, 0xffff0000, RZ, 0xc0, !PT ;  /* 0xffff000048427812 */ /* 0x000fe200078ec0ff */
[--C-:B------:R-:W-:Y:S01]  /*6d70*/  FFMA R5, R47, R5, R2.reuse ;  /* 0x000000052f057223 */ /* 0x100fe20000000002 */
[----:B------:R-:W-:Y:S01]  /*6d80*/  SHF.L.U32 R67, R73, 0x10, RZ ;  /* 0x0000001049437819 */ /* 0x000fe200000006ff */
[--C-:B------:R-:W-:Y:S01]  /*6d90*/  FFMA R6, R47, R6, R2.reuse ;  /* 0x000000062f067223 */ /* 0x100fe20000000002 */
[----:B------:R-:W-:Y:S01]  /*6da0*/  LOP3.LUT R68, R73, 0xffff0000, RZ, 0xc0, !PT ;  /* 0xffff000049447812 */ /* 0x000fe200078ec0ff */
[C-C-:B------:R-:W-:Y:S01]  /*6db0*/  FFMA R7, R47.reuse, R7, R2.reuse ;  /* 0x000000072f077223 */ /* 0x140fe20000000002 */
        /* <DEDUP_REMOVED lines=8> */
[C-C-:B------:R-:W-:Y:S01]  /*6e40*/  FFMA R10, R47.reuse, R12, R2.reuse ;  /* 0x0000000c2f0a7223 */ /* 0x140fe20000000002 */
[C---:B------:R-:W-:Y:S01]  /*6e50*/  SHF.L.U32 R73, R80.reuse, 0x10, RZ ;  /* 0x0000001050497819 */ /* 0x040fe200000006ff */
[C-C-:B------:R-:W-:Y:S01]  /*6e60*/  FFMA R11, R47.reuse, R13, R2.reuse ;  /* 0x0000000d2f0b7223 */ /* 0x140fe20000000002 */
[C-C-:B------:R-:W-:Y:S01]  /*6e70*/  FFMA R14, R47.reuse, R14, R2.reuse ;  /* 0x0000000e2f0e7223 */ /* 0x140fe20000000002 */
[----:B------:R-:W-:Y:S01]  /*6e80*/  LOP3.LUT R74, R80, 0xffff0000, RZ, 0xc0, !PT ;  /* 0xffff0000504a7812 */ /* 0x000fe200078ec0ff */
[C-C-:B------:R-:W-:Y:S01]  /*6e90*/  FFMA R15, R47.reuse, R15, R2.reuse ;  /* 0x0000000f2f0f7223 */ /* 0x140fe20000000002 */
[--C-:B------:R-:W-:Y:S01]  /*6ea0*/  FFMA R12, R47, R16, R2.reuse ;  /* 0x000000102f0c7223 */ /* 0x100fe20000000002 */
[----:B------:R-:W-:Y:S01]  /*6eb0*/  SHF.L.U32 R75, R81, 0x10, RZ ;  /* 0x00000010514b7819 */ /* 0x000fe200000006ff */
[C-C-:B------:R-:W-:Y:S01]  /*6ec0*/  FFMA R13, R47.reuse, R17, R2.reuse ;  /* 0x000000112f0d7223 */ /* 0x140fe20000000002 */
        /* <DEDUP_REMOVED lines=20> */
[----:B------:R-:W-:Y:S01]  /*7010*/  FFMA R2, R47, R35, R2 ;  /* 0x000000232f027223 */ /* 0x000fe20000000002 */
[C---:B------:R-:W-:Y:S01]  /*7020*/  FFMA R4, R48.reuse, R49, R4 ;  /* 0x0000003130047223 */ /* 0x040fe20000000004 */
        /* <DEDUP_REMOVED lines=9> */
[----:B------:R-:W-:Y:S01]  /*70c0*/  F2FP.BF16.F32.PACK_AB R4, R5, R4 ;  /* 0x000000040504723e */ /* 0x000fe200000010ff */
[C---:B------:R-:W-:Y:S01]  /*70d0*/  FFMA R14, R48.reuse, R59, R14 ;  /* 0x0000003b300e7223 */ /* 0x040fe2000000000e */
[----:B------:R-:W-:Y:S01]  /*70e0*/  F2FP.BF16.F32.PACK_AB R5, R7, R6 ;  /* 0x000000060705723e */ /* 0x000fe200000010ff */
[C---:B------:R-:W-:Y:S01]  /*70f0*/  FFMA R15, R48.reuse, R60, R15 ;  /* 0x0000003c300f7223 */ /* 0x040fe2000000000f */
[----:B------:R-:W-:Y:S01]  /*7100*/  F2FP.BF16.F32.PACK_AB R6, R9, R8 ;  /* 0x000000080906723e */ /* 0x000fe200000010ff */
[C---:B------:R-:W-:Y:S01]  /*7110*/  FFMA R12, R48.reuse, R61, R12 ;  /* 0x0000003d300c7223 */ /* 0x040fe2000000000c */
[----:B------:R-:W-:Y:S01]  /*7120*/  F2FP.BF16.F32.PACK_AB R7, R3, R0 ;  /* 0x000000000307723e */ /* 0x000fe200000010ff */
[C---:B------:R-:W-:Y:S01]  /*7130*/  FFMA R13, R48.reuse, R62, R13 ;  /* 0x0000003e300d7223 */ /* 0x040fe2000000000d */
[C---:B------:R-:W-:Y:S01]  /*7140*/  FFMA R18, R48.reuse, R63, R18 ;  /* 0x0000003f30127223 */ /* 0x040fe20000000012 */
[----:B------:R-:W-:Y:S01]  /*7150*/  FFMA R19, R48, R64, R19 ;  /* 0x0000004030137223 */ /* 0x000fe20000000013 */
[----:B------:R-:W-:Y:S01]  /*7160*/  IADD3 R32, PT, PT, R110, UR8, RZ ;  /* 0x000000086e207c10 */ /* 0x000fe2000fffe0ff */
[----:B------:R1:W-:Y:S01]  /*7170*/  STS.128 [R110+UR8], R4 ;  /* 0x000000046e007988 */ /* 0x0003e20008000c08 */
[C---:B------:R-:W-:Y:S01]  /*7180*/  FFMA R16, R48.reuse, R65, R16 ;  /* 0x0000004130107223 */ /* 0x040fe20000000010 */
[C---:B------:R-:W-:Y:S01]  /*7190*/  FFMA R17, R48.reuse, R66, R17 ;  /* 0x0000004230117223 */ /* 0x040fe20000000011 */
[C---:B------:R-:W-:Y:S01]  /*71a0*/  FFMA R22, R48.reuse, R67, R22 ;  /* 0x0000004330167223 */ /* 0x040fe20000000016 */
[----:B------:R-:W-:Y:S01]  /*71b0*/  F2FP.BF16.F32.PACK_AB R8, R11, R10 ;  /* 0x0000000a0b08723e */ /* 0x000fe200000010ff */
[----:B------:R-:W-:Y:S01]  /*71c0*/  FFMA R23, R48, R68, R23 ;  /* 0x0000004430177223 */ /* 0x000fe20000000017 */
[----:B------:R-:W-:Y:S01]  /*71d0*/  IADD3 R116, PT, PT, R116, R32, RZ ;  /* 0x0000002074747210 */ /* 0x000fe20007ffe0ff */
        /* <DEDUP_REMOVED lines=8> */
[----:B------:R-:W-:Y:S01]  /*7260*/  F2FP.BF16.F32.PACK_AB R16, R17, R16 ;  /* 0x000000101110723e */ /* 0x000fe200000010ff */
[C---:B------:R-:W-:Y:S01]  /*7270*/  FFMA R25, R48.reuse, R74, R25 ;  /* 0x0000004a30197223 */ /* 0x040fe20000000019 */
[----:B------:R1:W-:Y:S01]  /*7280*/  STS.128 [R116+0x10], R8 ;  /* 0x0000100874007388 */ /* 0x0003e20000000c00 */
[C---:B------:R-:W-:Y:S01]  /*7290*/  SHF.L.U32 R79, R83.reuse, 0x10, RZ ;  /* 0x00000010534f7819 */ /* 0x040fe200000006ff */
[C---:B------:R-:W-:Y:S01]  /*72a0*/  FFMA R30, R48.reuse, R75, R30 ;  /* 0x0000004b301e7223 */ /* 0x040fe2000000001e */
[----:B------:R-:W-:Y:S01]  /*72b0*/  LOP3.LUT R80, R83, 0xffff0000, RZ, 0xc0, !PT ;  /* 0xffff000053507812 */ /* 0x000fe200078ec0ff */
[C---:B------:R-:W-:Y:S01]  /*72c0*/  FFMA R31, R48.reuse, R76, R31 ;  /* 0x0000004c301f7223 */ /* 0x040fe2000000001f */
[----:B------:R-:W-:Y:S01]  /*72d0*/  IADD3 R115, PT, PT, R115, R32, RZ ;  /* 0x0000002073737210 */ /* 0x000fe20007ffe0ff */
[C---:B------:R-:W-:Y:S01]  /*72e0*/  FFMA R28, R48.reuse, R77, R28 ;  /* 0x0000004d301c7223 */ /* 0x040fe2000000001c */
[----:B------:R-:W-:Y:S01]  /*72f0*/  F2FP.BF16.F32.PACK_AB R17, R23, R22 ;  /* 0x000000161711723e */ /* 0x000fe200000010ff */
[C---:B------:R-:W-:Y:S01]  /*7300*/  FFMA R29, R48.reuse, R78, R29 ;  /* 0x0000004e301d7223 */ /* 0x040fe2000000001d */
[----:B------:R-:W-:Y:S01]  /*7310*/  F2FP.BF16.F32.PACK_AB R18, R21, R20 ;  /* 0x000000141512723e */ /* 0x000fe200000010ff */
[C---:B------:R-:W-:Y:S01]  /*7320*/  FFMA R34, R48.reuse, R79, R34 ;  /* 0x0000004f30227223 */ /* 0x040fe20000000022 */
[----:B------:R-:W-:Y:S01]  /*7330*/  F2FP.BF16.F32.PACK_AB R19, R27, R26 ;  /* 0x0000001a1b13723e */ /* 0x000fe200000010ff */
[----:B------:R-:W-:Y:S01]  /*7340*/  FFMA R2, R48, R80, R2 ;  /* 0x0000005030027223 */ /* 0x000fe20000000002 */
[----:B------:R-:W-:Y:S02]  /*7350*/  F2FP.BF16.F32.PACK_AB R24, R25, R24 ;  /* 0x000000181918723e */ /* 0x000fe400000010ff */
[----:B------:R-:W-:Y:S01]  /*7360*/  F2FP.BF16.F32.PACK_AB R25, R31, R30 ;  /* 0x0000001e1f19723e */ /* 0x000fe200000010ff */
[----:B------:R1:W-:Y:S01]  /*7370*/  STS.128 [R115+0x20], R16 ;  /* 0x0000201073007388 */ /* 0x0003e20000000c00 */
[----:B------:R-:W-:Y:S02]  /*7380*/  F2FP.BF16.F32.PACK_AB R26, R29, R28 ;  /* 0x0000001c1d1a723e */ /* 0x000fe400000010ff */
[----:B------:R-:W-:Y:S02]  /*7390*/  F2FP.BF16.F32.PACK_AB R27, R2, R34 ;  /* 0x00000022021b723e */ /* 0x000fe400000010ff */
[----:B------:R-:W-:Y:S05]  /*73a0*/  IADD3 R0, PT, PT, R109, R116, RZ ;  /* 0x000000746d007210 */ /* 0x000fea0007ffe0ff */
[----:B------:R1:W-:Y:S01]  /*73b0*/  STS.128 [R0+0x10], R24 ;  /* 0x0000101800007388 */ /* 0x0003e20000000c00 */
[----:B------:R-:W-:Y:S01]  /*73c0*/  @!PT LDS RZ, [RZ] ;  /* 0x00000000fffff984 */ /* 0x000fe20000000800 */
[----:B------:R-:W-:Y:S01]  /*73d0*/  @!PT LDS RZ, [RZ] ;  /* 0x00000000fffff984 */ /* 0x000fe20000000800 */
[----:B------:R-:W-:Y:S01]  /*73e0*/  @!PT LDS RZ, [RZ] ;  /* 0x00000000fffff984 */ /* 0x000fe20000000800 */
[----:B------:R-:W-:Y:S01]  /*73f0*/  @!PT LDS RZ, [RZ] ;  /* 0x00000000fffff984 */ /* 0x000fe20000000800 */
[----:B------:R2:W-:Y:S07]  /*7400*/  MEMBAR.ALL.CTA ;  /* 0x0000000000007992 */ /* 0x0005ee0000008000 */
[----:B--2---:R-:W2:Y:S02]  /*7410*/  FENCE.VIEW.ASYNC.S ;  /* 0x00000000000073c6 */ /* 0x004ea40000000000 */
[----:B--2---:R-:W-:Y:S06]  /*7420*/  BAR.SYNC.DEFER_BLOCKING 0x1, 0x80 ;  /* 0x0042000000007b1d */ /* 0x004fec0000010000 */
[----:B------:R-:W-:Y:S05]  /*7430*/  @P0 BRA `(.L_x_111) ;  /* 0x0000000000200947 */ /* 0x000fea0003800000 */
[----:B------:R-:W-:Y:S02]  /*7440*/  UIADD3 UR10, UP0, UPT, UR54, 0x680, URZ ;  /* 0x00000680360a7890 */ /* 0x000fe4000ff1e0ff */
[----:B------:R-:W-:Y:S02]  /*7450*/  UIADD3 UR5, UPT, UPT, UR41, 0x20, URZ ;  /* 0x0000002029057890 */ /* 0x000fe4000fffe0ff */
[----:B------:R-:W-:Y:S02]  /*7460*/  UIADD3 UR4, UPT, UPT, UR47, 0x200, UR8 ;  /* 0x000002002f047890 */ /* 0x000fe4000fffe008 */
[----:B------:R-:W-:Y:S01]  /*7470*/  UIADD3.X UR11, UPT, UPT, URZ, UR55, URZ, UP0, !UPT ;  /* 0x00000037ff0b7290 */ /* 0x000fe200087fe4ff */
[----:B------:R-:W-:Y:S01]  /*7480*/  UMOV UR6, UR42 ;  /* 0x0000002a00067c82 */ /* 0x000fe20008000000 */
[----:B------:R-:W-:Y:S07]  /*7490*/  UMOV UR7, UR36 ;  /* 0x0000002400077c82 */ /* 0x000fee0008000000 */
[----:B------:R2:W-:Y:S02]  /*74a0*/  UTMASTG.3D [UR4], [UR10] ;  /* 0x000000040a0073b5 */ /* 0x0005e40008010000 */
[----:B--2---:R0:W-:Y:S02]  /*74b0*/  UTMACMDFLUSH ;  /* 0x00000000000079b7 */ /* 0x0041e40000000000 */
.L_x_111:
[----:B------:R-:W-:Y:S05]  /*74c0*/  BSYNC.RECONVERGENT B0 ;  /* 0x0000000000007941 */ /* 0x000fea0003800200 */
.L_x_110:
[----:B------:R-:W-:Y:S01]  /*74d0*/  UIADD3 UR56, UPT, UPT, UR56, 0x1, URZ ;  /* 0x0000000138387890 */ /* 0x000fe2000fffe0ff */
[----:B------:R-:W-:Y:S03]  /*74e0*/  BSSY.RECONVERGENT B0, `(.L_x_112) ;  /* 0x0000008000007945 */ /* 0x000fe60003800200 */
[----:B------:R-:W-:Y:S04]  /*74f0*/  UISETP.NE.AND UP0, UPT, UR56, 0x3, UPT ;  /* 0x000000033800788c */ /* 0x000fe8000bf05270 */
[----:B------:R-:W-:Y:S02]  /*7500*/  UISETP.EQ.XOR UP1, UPT, UR43, 0x3, !UP0 ;  /* 0x000000032b00788c */ /* 0x000fe4000c722a70 */
[----:B------:R-:W-:Y:S02]  /*7510*/  USEL UR57, UR56, URZ, UP0 ;  /* 0x000000ff38397287 */ /* 0x000fe40008000000 */
[----:B------:R-:W-:Y:S04]  /*7520*/  USEL UR4, URZ, 0x1, !UP1 ;  /* 0x00000001ff047887 */ /* 0x000fe8000c800000 */
[----:B------:R-:W-:Y:S01]  /*7530*/  ULOP3.LUT UR52, UR52, UR4, URZ, 0x3c, !UPT ;  /* 0x0000000434347292 */ /* 0x000fe2000f8e3cff */
[----:B------:R-:W-:Y:S11]  /*7540*/  @P0 BRA `(.L_x_113) ;  /* 0x0000000000040947 */ /* 0x000ff60003800000 */
[----:B------:R-:W-:Y:S04]  /*7550*/  DEPBAR.LE SB0, 0x1 ;  /* 0x000080400000791a */ /* 0x000fe80000000000 */
.L_x_113:
[----:B------:R-:W-:Y:S05]  /*7560*/  BSYNC.RECONVERGENT B0 ;  /* 0x0000000000007941 */ /* 0x000fea0003800200 */
.L_x_112:
[----:B------:R-:W-:Y:S01]  /*7570*/  BAR.SYNC.DEFER_BLOCKING 0x1, 0x80 ;  /* 0x0042000000007b1d */ /* 0x000fe20000010000 */
[----:B------:R-:W-:Y:S01]  /*7580*/  UISETP.NE.AND UP0, UPT, UR51, -0x2, UPT ;  /* 0xfffffffe3300788c */ /* 0x000fe2000bf05270 */
[----:B------:R-:W-:Y:S08]  /*7590*/  IADD3 R85, PT, PT, R85, 0x1, RZ ;  /* 0x0000000155557810 */ /* 0x000ff00007ffe0ff */
[----:B------:R-:W-:Y:S05]  /*75a0*/  BRA.U !UP0, `(.L_x_114) ;  /* 0x0000000108287547 */ /* 0x000fea000b800000 */
[----:B------:R-:W-:Y:S01]  /*75b0*/  ISETP.NE.AND P0, PT, R113, RZ, PT ;  /* 0x000000ff7100720c */ /* 0x000fe20003f05270 */
[----:B------:R-:W-:Y:S01]  /*75c0*/  IMAD.U32 R2, RZ, RZ, UR50 ;  /* 0x00000032ff027e24 */ /* 0x000fe2000f8e00ff */
[----:B------:R-:W-:Y:S01]  /*75d0*/  UIADD3 UR50, UPT, UPT, UR50, 0x1, URZ ;  /* 0x0000000132327890 */ /* 0x000fe2000fffe0ff */
[----:B-1----:R-:W-:Y:S03]  /*75e0*/  IMAD.U32 R0, RZ, RZ, UR46 ;  /* 0x0000002eff007e24 */ /* 0x002fe6000f8e00ff */
[----:B------:R-:W-:Y:S04]  /*75f0*/  UISETP.NE.AND UP0, UPT, UR50, 0x3, UPT ;  /* 0x000000033200788c */ /* 0x000fe8000bf05270 */
[----:B------:R-:W-:Y:S03]  /*7600*/  USEL UR50, UR50, URZ, UP0 ;  /* 0x000000ff32327287 */ /* 0x000fe60008000000 */
[----:B------:R-:W-:Y:S05]  /*7610*/  @P0 LEA R2, R2, UR47, 0x3 ;  /* 0x0000002f02020c11 */ /* 0x000fea000f8e18ff */
[----:B------:R-:W-:Y:S05]  /*7620*/  @P0 VIADD R2, R2, 0x98 ;  /* 0x0000009802020836 */ /* 0x000fea0000000000 */
[----:B------:R-:W-:Y:S04]  /*7630*/  @P0 PRMT R0, R0, 0x654, R2 ;  /* 0x0000065400000816 */ /* 0x000fe80000000002 */
[----:B------:R2:W-:Y:S03]  /*7640*/  @P0 SYNCS.ARRIVE.TRANS64.RED.A1T0 RZ, [R0+URZ], RZ ;  /* 0x000000ff00ff09a7 */ /* 0x0005e600081004ff */
.L_x_114:
[----:B------:R-:W-:Y:S01]  /*7650*/  ISETP.NE.AND P2, PT, R111, RZ, PT ;  /* 0x000000ff6f00720c */ /* 0x000fe20003f45270 */
[----:B------:R-:W-:Y:S01]  /*7660*/  UIADD3 UR51, UPT, UPT, UR51, 0x2, URZ ;  /* 0x0000000233337890 */ /* 0x000fe2000fffe0ff */
[----:B------:R-:W-:Y:S01]  /*7670*/  ISETP.NE.AND P0, PT, R112, 0x2, PT ;  /* 0x000000027000780c */ /* 0x000fe20003f05270 */
[----:B------:R-:W-:Y:S01]  /*7680*/  IMAD.IADD R3, R44, 0x1, R96 ;  /* 0x000000012c037824 */ /* 0x000fe200078e0260 */
[----:B------:R-:W-:Y:S01]  /*7690*/  ISETP.NE.AND P1, PT, R85, 0x4, PT ;  /* 0x000000045500780c */ /* 0x000fe20003f25270 */
[----:B-1----:R-:W-:Y:S01]  /*76a0*/  IMAD.IADD R4, R45, 0x1, R97 ;  /* 0x000000012d047824 */ /* 0x002fe200078e0261 */
[----:B------:R-:W-:Y:S02]  /*76b0*/  SEL R2, RZ, 0x1, P0 ;  /* 0x00000001ff027807 */ /* 0x000fe40000000000 */
[----:B--2---:R-:W-:Y:S02]  /*76c0*/  SEL R0, RZ, 0x1, P1 ;  /* 0x00000001ff007807 */ /* 0x004fe40000800000 */
[----:B------:R-:W-:Y:S02]  /*76d0*/  LOP3.LUT R107, R107, R2, RZ, 0x3c, !PT ;  /* 0x000000026b6b7212 */ /* 0x000fe400078e3cff */
[----:B------:R-:W-:Y:S02]  /*76e0*/  LOP3.LUT R108, R108, R0, RZ, 0x3c, !PT ;  /* 0x000000006c6c7212 */ /* 0x000fe400078e3cff */
[----:B------:R-:W-:Y:S02]  /*76f0*/  @P2 R2UR UR36, R106 ;  /* 0x000000006a2422ca */ /* 0x000fe400000e0000 */
[----:B------:R-:W-:Y:S02]  /*7700*/  SEL R112, R112, RZ, P0 ;  /* 0x000000ff70707207 */ /* 0x000fe40000000000 */
[----:B------:R-:W-:Y:S01]  /*7710*/  SEL R85, R85, RZ, P1 ;  /* 0x000000ff55557207 */ /* 0x000fe20000800000 */
[----:B------:R-:W-:Y:S10]  /*7720*/  @P2 BRA `(.L_x_115) ;  /* 0xffffffd400b02947 */ /* 0x000ff4000383ffff */
[----:B------:R-:W1:Y:S01]  /*7730*/  LDCU.64 UR6, c[0x0][0x888] ;  /* 0x00011100ff0677ac */ /* 0x000e620008000a00 */
[----:B------:R-:W2:Y:S01]  /*7740*/  LDCU.64 UR4, c[0x0][0x890] ;  /* 0x00011200ff0477ac */ /* 0x000ea20008000a00 */
[----:B-1----:R-:W-:Y:S02]  /*7750*/  ISETP.NE.U32.AND P2, PT, RZ, UR6, PT ;  /* 0x00000006ff007c0c */ /* 0x002fe4000bf45070 */
[----:B--2---:R-:W-:Y:S02]  /*7760*/  ISETP.NE.U32.AND P1, PT, RZ, UR4, PT ;  /* 0x00000004ff007c0c */ /* 0x004fe4000bf25070 */
[----:B------:R-:W-:Y:S02]  /*7770*/  ISETP.NE.AND.EX P2, PT, RZ, UR7, PT, P2 ;  /* 0x00000007ff007c0c */ /* 0x000fe4000bf45320 */
[----:B------:R-:W-:-:S13]  /*7780*/  ISETP.NE.AND.EX P0, PT, RZ, UR5, PT, P1 ;  /* 0x00000005ff007c0c */ /* 0x000fda000bf05310 */
[----:B------:R-:W-:Y:S05]  /*7790*/  @P2 BRA P0, `(.L_x_116) ;  /* 0x00000000003c2947 */ /* 0x000fea0000000000 */
[----:B------:R-:W-:-:S13]  /*77a0*/  ISETP.NE.AND.EX P1, PT, RZ, UR5, PT, P1 ;  /* 0x00000005ff007c0c */ /* 0x000fda000bf25310 */
[----:B------:R-:W-:Y:S05]  /*77b0*/  @P1 BRA `(.L_x_117) ;  /* 0x00000000000c1947 */ /* 0x000fea0003800000 */
[----:B------:R-:W-:-:S13]  /*77c0*/  FSETP.NEU.AND P0, PT, R48, RZ, PT ;  /* 0x000000ff3000720b */ /* 0x000fda0003f0d000 */
[----:B------:R-:W-:Y:S05]  /*77d0*/  @!P0 EXIT ;  /* 0x000000000000894d */ /* 0x000fea0003800000 */
[----:B------:R-:W-:Y:S05]  /*77e0*/  BRA `(.L_x_116) ;  /* 0x0000000000287947 */ /* 0x000fea0003800000 */
.L_x_117:
[----:B------:R-:W-:Y:S01]  /*77f0*/  ISETP.NE.AND P0, PT, R114, RZ, PT ;  /* 0x000000ff7200720c */ /* 0x000fe20003f05270 */
[----:B------:R-:W-:-:S12]  /*7800*/  BSSY.RECONVERGENT B0, `(.L_x_116) ;  /* 0x0000008000007945 */ /* 0x000fd80003800200 */
[----:B------:R-:W-:Y:S05]  /*7810*/  @P0 BRA `(.L_x_118) ;  /* 0x0000000000100947 */ /* 0x000fea0003800000 */
[----:B------:R-:W-:-:S04]  /*7820*/  ISETP.NE.U32.AND P0, PT, RZ, UR6, PT ;  /* 0x00000006ff007c0c */ /* 0x000fc8000bf05070 */
[----:B------:R-:W-:-:S13]  /*7830*/  ISETP.NE.AND.EX P0, PT, RZ, UR7, PT, P0 ;  /* 0x00000007ff007c0c */ /* 0x000fda000bf05300 */
[----:B------:R-:W-:Y:S05]  /*7840*/  @!P0 EXIT ;  /* 0x000000000000894d */ /* 0x000fea0003800000 */
[----:B------:R-:W-:Y:S05]  /*7850*/  BRA `(.L_x_119) ;  /* 0x0000000000087947 */ /* 0x000fea0003800000 */
.L_x_118:
[----:B------:R-:W-:-:S13]  /*7860*/  FSETP.NEU.AND P0, PT, R48, RZ, PT ;  /* 0x000000ff3000720b */ /* 0x000fda0003f0d000 */
[----:B------:R-:W-:Y:S05]  /*7870*/  @!P0 EXIT ;  /* 0x000000000000894d */ /* 0x000fea0003800000 */
.L_x_119:
[----:B------:R-:W-:Y:S05]  /*7880*/  BSYNC.RECONVERGENT B0 ;  /* 0x0000000000007941 */ /* 0x000fea0003800200 */
.L_x_116:
[----:B------:R-:W-:Y:S01]  /*7890*/  ULEA UR4, UR50, UR47, 0x3 ;  /* 0x0000002f32047291 */ /* 0x000fe2000f8e18ff */
[----:B------:R-:W-:-:S04]  /*78a0*/  DEPBAR.LE SB0, 0x0 ;  /* 0x000080000000791a */ /* 0x000fc80000000000 */
[----:B------:R-:W-:-:S04]  /*78b0*/  UIADD3 UR4, UPT, UPT, UR4, 0x98, URZ ;  /* 0x0000009804047890 */ /* 0x000fc8000fffe0ff */
[----:B------:R-:W-:-:S09]  /*78c0*/  UPRMT UR4, UR46, 0x654, UR4 ;  /* 0x000006542e047896 */ /* 0x000fd20008000004 */
[----:B------:R-:W-:Y:S01]  /*78d0*/  SYNCS.ARRIVE.TRANS64.RED.A1T0 RZ, [UR4], RZ ;  /* 0x000000ffffff79a7 */ /* 0x000fe20008100404 */
[----:B------:R-:W-:Y:S05]  /*78e0*/  EXIT ;  /* 0x000000000000794d */ /* 0x000fea0003800000 */
.L_x_19:
[----:B--2---:R2:W1:Y:S02]  /*78f0*/  SYNCS.PHASECHK.TRANS64.TRYWAIT P0, [R2+URZ+0x130], R5 ;  /* 0x00013005020075a7 */ /* 0x00446400080011ff */
[----:B-1----:R-:W-:Y:S05]  /*7900*/  @!P0 NANOSLEEP.SYNCS 0x989680 ;  /* 0x009896800000895d */ /* 0x002fea0003900000 */
[----:B------:R-:W1:Y:S02]  /*7910*/  @!P0 SYNCS.PHASECHK.TRANS64 P0, [R2+URZ+0x130], R5 ;  /* 0x00013005020085a7 */ /* 0x000e6400080010ff */
[----:B-1----:R-:W-:Y:S05]  /*7920*/  @!P0 BRA `(.L_x_19) ;  /* 0xfffffffc00f08947 */ /* 0x002fea000383ffff */
[----:B------:R-:W-:Y:S05]  /*7930*/  BRA `(.L_x_120) ;  /* 0xffffff9c003c7947 */ /* 0x000fea000383ffff */
.L_x_22:
[----:B-1----:R-:W-:-:S07]  /*7940*/  MOV R2, UR33 ;  /* 0x0000002100027c02 */ /* 0x002fce0008000f00 */
.L_x_121:
[----:B-1----:R1:W2:Y:S02]  /*7950*/  SYNCS.PHASECHK.TRANS64.TRYWAIT P0, [R2+URZ+0x40], R4 ;  /* 0x00004004020075a7 */ /* 0x0022a400080011ff */
[----:B--2---:R-:W-:Y:S05]  /*7960*/  @!P0 NANOSLEEP.SYNCS 0x989680 ;  /* 0x009896800000895d */ /* 0x004fea0003900000 */
[----:B------:R-:W2:Y:S02]  /*7970*/  @!P0 SYNCS.PHASECHK.TRANS64 P0, [R2+URZ+0x40], R4 ;  /* 0x00004004020085a7 */ /* 0x000ea400080010ff */
[----:B--2---:R-:W-:Y:S05]  /*7980*/  @!P0 BRA `(.L_x_121) ;  /* 0xfffffffc00f08947 */ /* 0x004fea000383ffff */
[----:B------:R-:W-:Y:S05]  /*7990*/  BRA `(.L_x_21) ;  /* 0xffffff9c008c7947 */ /* 0x000fea000383ffff */
.L_x_28:
[----:B-1----:R-:W-:-:S07]  /*79a0*/  MOV R2, UR17 ;  /* 0x0000001100027c02 */ /* 0x002fce0008000f00 */
.L_x_122:
[----:B-1----:R1:W2:Y:S02]  /*79b0*/  SYNCS.PHASECHK.TRANS64.TRYWAIT P0, [R2+URZ+0x40], R4 ;  /* 0x00004004020075a7 */ /* 0x0022a400080011ff */
[----:B--2---:R-:W-:Y:S05]  /*79c0*/  @!P0 NANOSLEEP.SYNCS 0x989680 ;  /* 0x009896800000895d */ /* 0x004fea0003900000 */
[----:B------:R-:W2:Y:S02]  /*79d0*/  @!P0 SYNCS.PHASECHK.TRANS64 P0, [R2+URZ+0x40], R4 ;  /* 0x00004004020085a7 */ /* 0x000ea400080010ff */
[----:B--2---:R-:W-:Y:S05]  /*79e0*/  @!P0 BRA `(.L_x_122) ;  /* 0xfffffffc00f08947 */ /* 0x004fea000383ffff */
[----:B------:R-:W-:Y:S05]  /*79f0*/  BRA `(.L_x_27) ;  /* 0xffffffa000347947 */ /* 0x000fea000383ffff */
.L_x_32:
[----:B-1----:R1:W2:Y:S02]  /*7a00*/  SYNCS.PHASECHK.TRANS64.TRYWAIT P0, [R2+URZ+0xc0], R3 ;  /* 0x0000c003020075a7 */ /* 0x0022a400080011ff */
[----:B--2---:R-:W-:Y:S05]  /*7a10*/  @!P0 NANOSLEEP.SYNCS 0x989680 ;  /* 0x009896800000895d */ /* 0x004fea0003900000 */
[----:B------:R-:W2:Y:S02]  /*7a20*/  @!P0 SYNCS.PHASECHK.TRANS64 P0, [R2+URZ+0xc0], R3 ;  /* 0x0000c003020085a7 */ /* 0x000ea400080010ff */
[----:B--2---:R-:W-:Y:S05]  /*7a30*/  @!P0 BRA `(.L_x_32) ;  /* 0xfffffffc00f08947 */ /* 0x004fea000383ffff */
[----:B------:R-:W-:Y:S05]  /*7a40*/  BRA `(.L_x_123) ;  /* 0xffffffa000c47947 */ /* 0x000fea000383ffff */
.L_x_36:
[----:B----4-:R-:W-:-:S07]  /*7a50*/  MOV R0, UR5 ;  /* 0x0000000500007c02 */ /* 0x010fce0008000f00 */
.L_x_124:
[----:B-1----:R1:W2:Y:S02]  /*7a60*/  SYNCS.PHASECHK.TRANS64.TRYWAIT P0, [R0+URZ], R2 ;  /* 0x00000002000075a7 */ /* 0x0022a400080011ff */
[----:B--2---:R-:W-:Y:S05]  /*7a70*/  @!P0 NANOSLEEP.SYNCS 0x989680 ;  /* 0x009896800000895d */ /* 0x004fea0003900000 */
[----:B------:R-:W2:Y:S02]  /*7a80*/  @!P0 SYNCS.PHASECHK.TRANS64 P0, [R0+URZ], R2 ;  /* 0x00000002000085a7 */ /* 0x000ea400080010ff */
[----:B--2---:R-:W-:Y:S05]  /*7a90*/  @!P0 BRA `(.L_x_124) ;  /* 0xfffffffc00f08947 */ /* 0x004fea000383ffff */
[----:B------:R-:W-:Y:S05]  /*7aa0*/  BRA `(.L_x_125) ;  /* 0xffffffa800347947 */ /* 0x000fea000383ffff */
.L_x_37:
[----:B----4-:R-:W-:-:S07]  /*7ab0*/  MOV R0, UR5 ;  /* 0x0000000500007c02 */ /* 0x010fce0008000f00 */
.L_x_126:
[----:B-1----:R1:W2:Y:S02]  /*7ac0*/  SYNCS.PHASECHK.TRANS64.TRYWAIT P0, [R0+URZ], R3 ;  /* 0x00000003000075a7 */ /* 0x0022a400080011ff */
[----:B--2---:R-:W-:Y:S05]  /*7ad0*/  @!P0 NANOSLEEP.SYNCS 0x989680 ;  /* 0x009896800000895d */ /* 0x004fea0003900000 */
[----:B------:R-:W2:Y:S02]  /*7ae0*/  @!P0 SYNCS.PHASECHK.TRANS64 P0, [R0+URZ], R3 ;  /* 0x00000003000085a7 */ /* 0x000ea400080010ff */
[----:B--2---:R-:W-:Y:S05]  /*7af0*/  @!P0 BRA `(.L_x_126) ;  /* 0xfffffffc00f08947 */ /* 0x004fea000383ffff */
[----:B------:R-:W-:Y:S05]  /*7b00*/  BRA `(.L_x_127) ;  /* 0xffffffa800407947 */ /* 0x000fea000383ffff */
.L_x_38:
[----:B----4-:R-:W-:-:S07]  /*7b10*/  MOV R0, UR5 ;  /* 0x0000000500007c02 */ /* 0x010fce0008000f00 */
.L_x_128:
[----:B-1----:R1:W2:Y:S02]  /*7b20*/  SYNCS.PHASECHK.TRANS64.TRYWAIT P0, [R0+URZ], R3 ;  /* 0x00000003000075a7 */ /* 0x0022a400080011ff */
[----:B--2---:R-:W-:Y:S05]  /*7b30*/  @!P0 NANOSLEEP.SYNCS 0x989680 ;  /* 0x009896800000895d */ /* 0x004fea0003900000 */
[----:B------:R-:W2:Y:S02]  /*7b40*/  @!P0 SYNCS.PHASECHK.TRANS64 P0, [R0+URZ], R3 ;  /* 0x00000003000085a7 */ /* 0x000ea400080010ff */
[----:B--2---:R-:W-:Y:S05]  /*7b50*/  @!P0 BRA `(.L_x_128) ;  /* 0xfffffffc00f08947 */ /* 0x004fea000383ffff */
[----:B------:R-:W-:Y:S05]  /*7b60*/  BRA `(.L_x_129) ;  /* 0xffffffa8004c7947 */ /* 0x000fea000383ffff */
.L_x_39:
[----:B----4-:R-:W-:-:S07]  /*7b70*/  MOV R0, UR5 ;  /* 0x0000000500007c02 */ /* 0x010fce0008000f00 */
.L_x_130:
[----:B-1----:R1:W2:Y:S02]  /*7b80*/  SYNCS.PHASECHK.TRANS64.TRYWAIT P0, [R0+URZ], R3 ;  /* 0x00000003000075a7 */ /* 0x0022a400080011ff */
[----:B--2---:R-:W-:Y:S05]  /*7b90*/  @!P0 NANOSLEEP.SYNCS 0x989680 ;  /* 0x009896800000895d */ /* 0x004fea0003900000 */
[----:B------:R-:W2:Y:S02]  /*7ba0*/  @!P0 SYNCS.PHASECHK.TRANS64 P0, [R0+URZ], R3 ;  /* 0x00000003000085a7 */ /* 0x000ea400080010ff */
[----:B--2---:R-:W-:Y:S05]  /*7bb0*/  @!P0 BRA `(.L_x_130) ;  /* 0xfffffffc00f08947 */ /* 0x004fea000383ffff */
[----:B------:R-:W-:Y:S05]  /*7bc0*/  BRA `(.L_x_131) ;  /* 0xffffffa800587947 */ /* 0x000fea000383ffff */
.L_x_40:
[----:B----4-:R-:W-:-:S07]  /*7bd0*/  MOV R0, UR5 ;  /* 0x0000000500007c02 */ /* 0x010fce0008000f00 */
.L_x_132:
[----:B-1----:R1:W2:Y:S02]  /*7be0*/  SYNCS.PHASECHK.TRANS64.TRYWAIT P0, [R0+URZ], R3 ;  /* 0x00000003000075a7 */ /* 0x0022a400080011ff */
[----:B--2---:R-:W-:Y:S05]  /*7bf0*/  @!P0 NANOSLEEP.SYNCS 0x989680 ;  /* 0x009896800000895d */ /* 0x004fea0003900000 */
[----:B------:R-:W2:Y:S02]  /*7c00*/  @!P0 SYNCS.PHASECHK.TRANS64 P0, [R0+URZ], R3 ;  /* 0x00000003000085a7 */ /* 0x000ea400080010ff */
[----:B--2---:R-:W-:Y:S05]  /*7c10*/  @!P0 BRA `(.L_x_132) ;  /* 0xfffffffc00f08947 */ /* 0x004fea000383ffff */
[----:B------:R-:W-:Y:S05]  /*7c20*/  BRA `(.L_x_133) ;  /* 0xffffffa800647947 */ /* 0x000fea000383ffff */
.L_x_41:
[----:B----4-:R-:W-:-:S07]  /*7c30*/  MOV R0, UR5 ;  /* 0x0000000500007c02 */ /* 0x010fce0008000f00 */
.L_x_134:
[----:B-1----:R1:W2:Y:S02]  /*7c40*/  SYNCS.PHASECHK.TRANS64.TRYWAIT P0, [R0+URZ], R3 ;  /* 0x00000003000075a7 */ /* 0x0022a400080011ff */
[----:B--2---:R-:W-:Y:S05]  /*7c50*/  @!P0 NANOSLEEP.SYNCS 0x989680 ;  /* 0x009896800000895d */ /* 0x004fea0003900000 */
[----:B------:R-:W2:Y:S02]  /*7c60*/  @!P0 SYNCS.PHASECHK.TRANS64 P0, [R0+URZ], R3 ;  /* 0x00000003000085a7 */ /* 0x000ea400080010ff */
[----:B--2---:R-:W-:Y:S05]  /*7c70*/  @!P0 BRA `(.L_x_134) ;  /* 0xfffffffc00f08947 */ /* 0x004fea000383ffff */
[----:B------:R-:W-:Y:S05]  /*7c80*/  BRA `(.L_x_135) ;  /* 0xffffffa800707947 */ /* 0x000fea000383ffff */
.L_x_42:
[----:B----4-:R-:W-:-:S07]  /*7c90*/  MOV R0, UR5 ;  /* 0x0000000500007c02 */ /* 0x010fce0008000f00 */
.L_x_136:
[----:B-1----:R1:W2:Y:S02]  /*7ca0*/  SYNCS.PHASECHK.TRANS64.TRYWAIT P0, [R0+URZ], R3 ;  /* 0x00000003000075a7 */ /* 0x0022a400080011ff */
[----:B--2---:R-:W-:Y:S05]  /*7cb0*/  @!P0 NANOSLEEP.SYNCS 0x989680 ;  /* 0x009896800000895d */ /* 0x004fea0003900000 */
[----:B------:R-:W2:Y:S02]  /*7cc0*/  @!P0 SYNCS.PHASECHK.TRANS64 P0, [R0+URZ], R3 ;  /* 0x00000003000085a7 */ /* 0x000ea400080010ff */
[----:B--2---:R-:W-:Y:S05]  /*7cd0*/  @!P0 BRA `(.L_x_136) ;  /* 0xfffffffc00f08947 */ /* 0x004fea000383ffff */
[----:B------:R-:W-:Y:S05]  /*7ce0*/  BRA `(.L_x_137) ;  /* 0xffffffa8007c7947 */ /* 0x000fea000383ffff */
.L_x_45:
[----:B-1----:R1:W2:Y:S02]  /*7cf0*/  SYNCS.PHASECHK.TRANS64.TRYWAIT P0, [R0+URZ+0x120], R4 ;  /* 0x00012004000075a7 */ /* 0x0022a400080011ff */
[----:B--2---:R-:W-:Y:S05]  /*7d00*/  @!P0 NANOSLEEP.SYNCS 0x989680 ;  /* 0x009896800000895d */ /* 0x004fea0003900000 */
[----:B------:R-:W2:Y:S02]  /*7d10*/  @!P0 SYNCS.PHASECHK.TRANS64 P0, [R0+URZ+0x120], R4 ;  /* 0x00012004000085a7 */ /* 0x000ea400080010ff */
[----:B--2---:R-:W-:Y:S05]  /*7d20*/  @!P0 BRA `(.L_x_45) ;  /* 0xfffffffc00f08947 */ /* 0x004fea000383ffff */
[----:B------:R-:W-:Y:S05]  /*7d30*/  BRA `(.L_x_138) ;  /* 0xffffffa800d87947 */ /* 0x000fea000383ffff */
.L_x_46:
[----:B------:R-:W-:-:S07]  /*7d40*/  MOV R0, UR5 ;  /* 0x0000000500007c02 */ /* 0x000fce0008000f00 */
.L_x_139:
[----:B-1----:R1:W2:Y:S02]  /*7d50*/  SYNCS.PHASECHK.TRANS64.TRYWAIT P0, [R0+URZ+0xd0], R5 ;  /* 0x0000d005000075a7 */ /* 0x0022a400080011ff */
[----:B--2---:R-:W-:Y:S05]  /*7d60*/  @!P0 NANOSLEEP.SYNCS 0x989680 ;  /* 0x009896800000895d */ /* 0x004fea0003900000 */
[----:B------:R-:W2:Y:S02]  /*7d70*/  @!P0 SYNCS.PHASECHK.TRANS64 P0, [R0+URZ+0xd0], R5 ;  /* 0x0000d005000085a7 */ /* 0x000ea400080010ff */
[----:B--2---:R-:W-:Y:S05]  /*7d80*/  @!P0 BRA `(.L_x_139) ;  /* 0xfffffffc00f08947 */ /* 0x004fea000383ffff */
[----:B------:R-:W-:Y:S05]  /*7d90*/  BRA `(.L_x_140) ;  /* 0xffffffa800e87947 */ /* 0x000fea000383ffff */
.L_x_47:
[----:B-1----:R1:W2:Y:S02]  /*7da0*/  SYNCS.PHASECHK.TRANS64.TRYWAIT P1, [R0+URZ+0xc0], R4 ;  /* 0x0000c004000075a7 */ /* 0x0022a400080211ff */
[----:B--2---:R-:W-:Y:S05]  /*7db0*/  @!P1 NANOSLEEP.SYNCS 0x989680 ;  /* 0x009896800000995d */ /* 0x004fea0003900000 */
[----:B------:R-:W2:Y:S02]  /*7dc0*/  @!P1 SYNCS.PHASECHK.TRANS64 P1, [R0+URZ+0xc0], R4 ;  /* 0x0000c004000095a7 */ /* 0x000ea400080210ff */
[----:B--2---:R-:W-:Y:S05]  /*7dd0*/  @!P1 BRA `(.L_x_47) ;  /* 0xfffffffc00f09947 */ /* 0x004fea000383ffff */
[----:B------:R-:W-:Y:S05]  /*7de0*/  BRA `(.L_x_141) ;  /* 0xffffffac00187947 */ /* 0x000fea000383ffff */
.L_x_50:
[----:B------:R-:W-:-:S07]  /*7df0*/  MOV R0, UR5 ;  /* 0x0000000500007c02 */ /* 0x000fce0008000f00 */
.L_x_142:
[----:B-1----:R1:W2:Y:S02]  /*7e00*/  SYNCS.PHASECHK.TRANS64.TRYWAIT P0, [R0+URZ+0xd0], R2 ;  /* 0x0000d002000075a7 */ /* 0x0022a400080011ff */
[----:B--2---:R-:W-:Y:S05]  /*7e10*/  @!P0 NANOSLEEP.SYNCS 0x989680 ;  /* 0x009896800000895d */ /* 0x004fea0003900000 */
[----:B------:R-:W2:Y:S02]  /*7e20*/  @!P0 SYNCS.PHASECHK.TRANS64 P0, [R0+URZ+0xd0], R2 ;  /* 0x0000d002000085a7 */ /* 0x000ea400080010ff */
[----:B--2---:R-:W-:Y:S05]  /*7e30*/  @!P0 BRA `(.L_x_142) ;  /* 0xfffffffc00f08947 */ /* 0x004fea000383ffff */
[----:B------:R-:W-:Y:S05]  /*7e40*/  BRA `(.L_x_49) ;  /* 0xffffffac006c7947 */ /* 0x000fea000383ffff */
.L_x_57:
[----:B-1----:R1:W2:Y:S02]  /*7e50*/  SYNCS.PHASECHK.TRANS64.TRYWAIT P1, [R0+URZ+0xc0], R2 ;  /* 0x0000c002000075a7 */ /* 0x0022a400080211ff */
[----:B--2---:R-:W-:Y:S05]  /*7e60*/  @!P1 NANOSLEEP.SYNCS 0x989680 ;  /* 0x009896800000995d */ /* 0x004fea0003900000 */
[----:B------:R-:W2:Y:S02]  /*7e70*/  @!P1 SYNCS.PHASECHK.TRANS64 P1, [R0+URZ+0xc0], R2 ;  /* 0x0000c002000095a7 */ /* 0x000ea400080210ff */
[----:B--2---:R-:W-:Y:S05]  /*7e80*/  @!P1 BRA `(.L_x_57) ;  /* 0xfffffffc00f09947 */ /* 0x004fea000383ffff */
[----:B------:R-:W-:Y:S05]  /*7e90*/  BRA `(.L_x_143) ;  /* 0xffffffb000dc7947 */ /* 0x000fea000383ffff */
.L_x_58:
[----:B------:R-:W-:-:S07]  /*7ea0*/  MOV R2, UR7 ;  /* 0x0000000700027c02 */ /* 0x000fce0008000f00 */
.L_x_144:
[----:B-1----:R1:W2:Y:S02]  /*7eb0*/  SYNCS.PHASECHK.TRANS64.TRYWAIT P0, [R2+URZ+0x100], R0 ;  /* 0x00010000020075a7 */ /* 0x0022a400080011ff */
[----:B--2---:R-:W-:Y:S05]  /*7ec0*/  @!P0 NANOSLEEP.SYNCS 0x989680 ;  /* 0x009896800000895d */ /* 0x004fea0003900000 */
[----:B------:R-:W2:Y:S02]  /*7ed0*/  @!P0 SYNCS.PHASECHK.TRANS64 P0, [R2+URZ+0x100], R0 ;  /* 0x00010000020085a7 */ /* 0x000ea400080010ff */
[----:B--2---:R-:W-:Y:S05]  /*7ee0*/  @!P0 BRA `(.L_x_144) ;  /* 0xfffffffc00f08947 */ /* 0x004fea000383ffff */
[----:B------:R-:W-:Y:S05]  /*7ef0*/  BRA `(.L_x_145) ;  /* 0xffffffb400147947 */ /* 0x000fea000383ffff */
.L_x_61:
[----:B------:R-:W-:Y:S07]  /*7f00*/  MOV R0, UR6 ;  /* 0x0000000600007c02 */ /* 0x000fee0008000f00 */
.L_x_146:
[----:B-1----:R1:W2:Y:S02]  /*7f10*/  SYNCS.PHASECHK.TRANS64.TRYWAIT P0, [R0+URZ], R2 ;  /* 0x00000002000075a7 */ /* 0x0022a400080011ff */
[----:B--2---:R-:W-:Y:S05]  /*7f20*/  @!P0 NANOSLEEP.SYNCS 0x989680 ;  /* 0x009896800000895d */ /* 0x004fea0003900000 */
[----:B------:R-:W2:Y:S02]  /*7f30*/  @!P0 SYNCS.PHASECHK.TRANS64 P0, [R0+URZ], R2 ;  /* 0x00000002000085a7 */ /* 0x000ea400080010ff */
[----:B--2---:R-:W-:Y:S05]  /*7f40*/  @!P0 BRA `(.L_x_146) ;  /* 0xfffffffc00f08947 */ /* 0x004fea000383ffff */
[----:B------:R-:W-:Y:S05]  /*7f50*/  BRA `(.L_x_60) ;  /* 0xffffffb400307947 */ /* 0x000fea000383ffff */
.L_x_64:
[----:B------:R-:W-:-:S07]  /*7f60*/  MOV R0, UR6 ;  /* 0x0000000600007c02 */ /* 0x000fce0008000f00 */
.L_x_147:
[----:B--2---:R2:W4:Y:S02]  /*7f70*/  SYNCS.PHASECHK.TRANS64.TRYWAIT P0, [R0+URZ], R2 ;  /* 0x00000002000075a7 */ /* 0x00452400080011ff */
[----:B----4-:R-:W-:Y:S05]  /*7f80*/  @!P0 NANOSLEEP.SYNCS 0x989680 ;  /* 0x009896800000895d */ /* 0x010fea0003900000 */
[----:B------:R-:W4:Y:S02]  /*7f90*/  @!P0 SYNCS.PHASECHK.TRANS64 P0, [R0+URZ], R2 ;  /* 0x00000002000085a7 */ /* 0x000f2400080010ff */
[----:B----4-:R-:W-:Y:S05]  /*7fa0*/  @!P0 BRA `(.L_x_147) ;  /* 0xfffffffc00f08947 */ /* 0x010fea000383ffff */
[----:B------:R-:W-:Y:S05]  /*7fb0*/  BRA `(.L_x_148) ;  /* 0xffffffb8000c7947 */ /* 0x000fea000383ffff */
.L_x_65:
[----:B------:R-:W-:-:S07]  /*7fc0*/  MOV R0, UR6 ;  /* 0x0000000600007c02 */ /* 0x000fce0008000f00 */
.L_x_149:
[----:B-1----:R1:W2:Y:S02]  /*7fd0*/  SYNCS.PHASECHK.TRANS64.TRYWAIT P0, [R0+URZ], R3 ;  /* 0x00000003000075a7 */ /* 0x0022a400080011ff */
[----:B--2---:R-:W-:Y:S05]  /*7fe0*/  @!P0 NANOSLEEP.SYNCS 0x989680 ;  /* 0x009896800000895d */ /* 0x004fea0003900000 */
[----:B------:R-:W2:Y:S02]  /*7ff0*/  @!P0 SYNCS.PHASECHK.TRANS64 P0, [R0+URZ], R3 ;  /* 0x00000003000085a7 */ /* 0x000ea400080010ff */
[----:B--2---:R-:W-:Y:S05]  /*8000*/  @!P0 BRA `(.L_x_149) ;  /* 0xfffffffc00f08947 */ /* 0x004fea000383ffff */
[----:B------:R-:W-:Y:S05]  /*8010*/  BRA `(.L_x_150) ;  /* 0xffffffb800187947 */ /* 0x000fea000383ffff */
.L_x_66:
[----:B------:R-:W-:-:S07]  /*8020*/  MOV R0, UR6 ;  /* 0x0000000600007c02 */ /* 0x000fce0008000f00 */
.L_x_151:
[----:B-1----:R1:W2:Y:S02]  /*8030*/  SYNCS.PHASECHK.TRANS64.TRYWAIT P0, [R0+URZ], R3 ;  /* 0x00000003000075a7 */ /* 0x0022a400080011ff */
[----:B--2---:R-:W-:Y:S05]  /*8040*/  @!P0 NANOSLEEP.SYNCS 0x989680 ;  /* 0x009896800000895d */ /* 0x004fea0003900000 */
[----:B------:R-:W2:Y:S02]  /*8050*/  @!P0 SYNCS.PHASECHK.TRANS64 P0, [R0+URZ], R3 ;  /* 0x00000003000085a7 */ /* 0x000ea400080010ff */
[----:B--2---:R-:W-:Y:S05]  /*8060*/  @!P0 BRA `(.L_x_151) ;  /* 0xfffffffc00f08947 */ /* 0x004fea000383ffff */
[----:B------:R-:W-:Y:S05]  /*8070*/  BRA `(.L_x_152) ;  /* 0xffffffb800247947 */ /* 0x000fea000383ffff */
.L_x_67:
[----:B-1----:R-:W-:-:S07]  /*8080*/  MOV R0, UR7 ;  /* 0x0000000700007c02 */ /* 0x002fce0008000f00 */
.L_x_153:
[----:B-1----:R1:W2:Y:S02]  /*8090*/  SYNCS.PHASECHK.TRANS64.TRYWAIT P0, [R0+URZ], R2 ;  /* 0x00000002000075a7 */ /* 0x0022a400080011ff */
[----:B--2---:R-:W-:Y:S05]  /*80a0*/  @!P0 NANOSLEEP.SYNCS 0x989680 ;  /* 0x009896800000895d */ /* 0x004fea0003900000 */
[----:B------:R-:W2:Y:S02]  /*80b0*/  @!P0 SYNCS.PHASECHK.TRANS64 P0, [R0+URZ], R2 ;  /* 0x00000002000085a7 */ /* 0x000ea400080010ff */
[----:B--2---:R-:W-:Y:S05]  /*80c0*/  @!P0 BRA `(.L_x_153) ;  /* 0xfffffffc00f08947 */ /* 0x004fea000383ffff */
[----:B------:R-:W-:Y:S05]  /*80d0*/  BRA `(.L_x_154) ;  /* 0xffffffb800307947 */ /* 0x000fea000383ffff */
.L_x_72:
[----:B--2---:R2:W3:Y:S02]  /*80e0*/  SYNCS.PHASECHK.TRANS64.TRYWAIT P0, [R0+URZ+0xc0], R2 ;  /* 0x0000c002000075a7 */ /* 0x0044e400080011ff */
[----:B---3--:R-:W-:Y:S05]  /*80f0*/  @!P0 NANOSLEEP.SYNCS 0x989680 ;  /* 0x009896800000895d */ /* 0x008fea0003900000 */
[----:B------:R-:W3:Y:S02]  /*8100*/  @!P0 SYNCS.PHASECHK.TRANS64 P0, [R0+URZ+0xc0], R2 ;  /* 0x0000c002000085a7 */ /* 0x000ee400080010ff */
[----:B---3--:R-:W-:Y:S05]  /*8110*/  @!P0 BRA `(.L_x_72) ;  /* 0xfffffffc00f08947 */ /* 0x008fea000383ffff */
[----:B------:R-:W-:Y:S05]  /*8120*/  BRA `(.L_x_155) ;  /* 0xffffffbc002c7947 */ /* 0x000fea000383ffff */
.L_x_75:
[----:B------:R-:W-:Y:S07]  /*8130*/  MOV R0, UR6 ;  /* 0x0000000600007c02 */ /* 0x000fee0008000f00 */
.L_x_156:
[----:B--2---:R2:W3:Y:S02]  /*8140*/  SYNCS.PHASECHK.TRANS64.TRYWAIT P0, [R0+URZ+0xb8], R2 ;  /* 0x0000b802000075a7 */ /* 0x0044e400080011ff */
[----:B---3--:R-:W-:Y:S05]  /*8150*/  @!P0 NANOSLEEP.SYNCS 0x989680 ;  /* 0x009896800000895d */ /* 0x008fea0003900000 */
[----:B------:R-:W3:Y:S02]  /*8160*/  @!P0 SYNCS.PHASECHK.TRANS64 P0, [R0+URZ+0xb8], R2 ;  /* 0x0000b802000085a7 */ /* 0x000ee400080010ff */
[----:B---3--:R-:W-:Y:S05]  /*8170*/  @!P0 BRA `(.L_x_156) ;  /* 0xfffffffc00f08947 */ /* 0x008fea000383ffff */
[----:B------:R-:W-:Y:S05]  /*8180*/  BRA `(.L_x_74) ;  /* 0xffffffc0000c7947 */ /* 0x000fea000383ffff */
.L_x_78:
[----:B------:R-:W-:Y:S07]  /*8190*/  MOV R0, UR15 ;  /* 0x0000000f00007c02 */ /* 0x000fee0008000f00 */
.L_x_157:
[----:B-1----:R1:W2:Y:S02]  /*81a0*/  SYNCS.PHASECHK.TRANS64.TRYWAIT P0, [R0+URZ+0x98], R4 ;  /* 0x00009804000075a7 */ /* 0x0022a400080011ff */
[----:B--2---:R-:W-:Y:S05]  /*81b0*/  @!P0 NANOSLEEP.SYNCS 0x989680 ;  /* 0x009896800000895d */ /* 0x004fea0003900000 */
[----:B------:R-:W2:Y:S02]  /*81c0*/  @!P0 SYNCS.PHASECHK.TRANS64 P0, [R0+URZ+0x98], R4 ;  /* 0x00009804000085a7 */ /* 0x000ea400080010ff */
[----:B--2---:R-:W-:Y:S05]  /*81d0*/  @!P0 BRA `(.L_x_157) ;  /* 0xfffffffc00f08947 */ /* 0x004fea000383ffff */
[----:B------:R-:W-:Y:S05]  /*81e0*/  BRA `(.L_x_158) ;  /* 0xffffffc000847947 */ /* 0x000fea000383ffff */
.L_x_79:
[----:B------:R-:W-:Y:S07]  /*81f0*/  MOV R0, UR7 ;  /* 0x0000000700007c02 */ /* 0x000fee0008000f00 */
.L_x_159:
[----:B-1----:R1:W2:Y:S02]  /*8200*/  SYNCS.PHASECHK.TRANS64.TRYWAIT P0, [R0+URZ+0x98], R32 ;  /* 0x00009820000075a7 */ /* 0x0022a400080011ff */
[----:B--2---:R-:W-:Y:S05]  /*8210*/  @!P0 NANOSLEEP.SYNCS 0x989680 ;  /* 0x009896800000895d */ /* 0x004fea0003900000 */
[----:B------:R-:W2:Y:S02]  /*8220*/  @!P0 SYNCS.PHASECHK.TRANS64 P0, [R0+URZ+0x98], R32 ;  /* 0x00009820000085a7 */ /* 0x000ea400080010ff */
[----:B--2---:R-:W-:Y:S05]  /*8230*/  @!P0 BRA `(.L_x_159) ;  /* 0xfffffffc00f08947 */ /* 0x004fea000383ffff */
[----:B------:R-:W-:Y:S05]  /*8240*/  BRA `(.L_x_160) ;  /* 0xffffffc400247947 */ /* 0x000fea000383ffff */
.L_x_81:
[----:B------:R-:W-:-:S07]  /*8250*/  MOV R0, UR4 ;  /* 0x0000000400007c02 */ /* 0x000fce0008000f00 */
.L_x_161:
[----:B-1----:R1:W3:Y:S02]  /*8260*/  SYNCS.PHASECHK.TRANS64.TRYWAIT P0, [R0+URZ], R2 ;  /* 0x00000002000075a7 */ /* 0x0022e400080011ff */
[----:B---3--:R-:W-:Y:S05]  /*8270*/  @!P0 NANOSLEEP.SYNCS 0x989680 ;  /* 0x009896800000895d */ /* 0x008fea0003900000 */
[----:B------:R-:W3:Y:S02]  /*8280*/  @!P0 SYNCS.PHASECHK.TRANS64 P0, [R0+URZ], R2 ;  /* 0x00000002000085a7 */ /* 0x000ee400080010ff */
[----:B---3--:R-:W-:Y:S05]  /*8290*/  @!P0 BRA `(.L_x_161) ;  /* 0xfffffffc00f08947 */ /* 0x008fea000383ffff */
[----:B------:R-:W-:Y:S05]  /*82a0*/  BRA `(.L_x_162) ;  /* 0xffffffc400b07947 */ /* 0x000fea000383ffff */
.L_x_82:
[----:B------:R-:W-:-:S07]  /*82b0*/  MOV R0, UR4 ;  /* 0x0000000400007c02 */ /* 0x000fce0008000f00 */
.L_x_163:
[----:B-1----:R1:W3:Y:S02]  /*82c0*/  SYNCS.PHASECHK.TRANS64.TRYWAIT P0, [R0+URZ], R2 ;  /* 0x00000002000075a7 */ /* 0x0022e400080011ff */
[----:B---3--:R-:W-:Y:S05]  /*82d0*/  @!P0 NANOSLEEP.SYNCS 0x989680 ;  /* 0x009896800000895d */ /* 0x008fea0003900000 */
[----:B------:R-:W3:Y:S02]  /*82e0*/  @!P0 SYNCS.PHASECHK.TRANS64 P0, [R0+URZ], R2 ;  /* 0x00000002000085a7 */ /* 0x000ee400080010ff */
[----:B---3--:R-:W-:Y:S05]  /*82f0*/  @!P0 BRA `(.L_x_163) ;  /* 0xfffffffc00f08947 */ /* 0x008fea000383ffff */
[----:B------:R-:W-:Y:S05]  /*8300*/  BRA `(.L_x_164) ;  /* 0xffffffc400bc7947 */ /* 0x000fea000383ffff */
.L_x_84:
[----:B--2---:R2:W4:Y:S02]  /*8310*/  SYNCS.PHASECHK.TRANS64.TRYWAIT P0, [R0+URZ+0xc0], R2 ;  /* 0x0000c002000075a7 */ /* 0x00452400080011ff */
[----:B----4-:R-:W-:Y:S05]  /*8320*/  @!P0 NANOSLEEP.SYNCS 0x989680 ;  /* 0x009896800000895d */ /* 0x010fea0003900000 */
[----:B------:R-:W4:Y:S02]  /*8330*/  @!P0 SYNCS.PHASECHK.TRANS64 P0, [R0+URZ+0xc0], R2 ;  /* 0x0000c002000085a7 */ /* 0x000f2400080010ff */
[----:B----4-:R-:W-:Y:S05]  /*8340*/  @!P0 BRA `(.L_x_84) ;  /* 0xfffffffc00f08947 */ /* 0x010fea000383ffff */
[----:B------:R-:W-:Y:S05]  /*8350*/  BRA `(.L_x_165) ;  /* 0xffffffc800b87947 */ /* 0x000fea000383ffff */
.L_x_95:
[----:B-1----:R1:W2:Y:S02]  /*8360*/  SYNCS.PHASECHK.TRANS64.TRYWAIT P1, [R6+URZ+0x80], R3 ;  /* 0x00008003060075a7 */ /* 0x0022a400080211ff */
[----:B--2---:R-:W-:Y:S05]  /*8370*/  @!P1 NANOSLEEP.SYNCS 0x989680 ;  /* 0x009896800000995d */ /* 0x004fea0003900000 */
[----:B------:R-:W2:Y:S02]  /*8380*/  @!P1 SYNCS.PHASECHK.TRANS64 P1, [R6+URZ+0x80], R3 ;  /* 0x00008003060095a7 */ /* 0x000ea400080210ff */
[----:B--2---:R-:W-:Y:S05]  /*8390*/  @!P1 BRA `(.L_x_95) ;  /* 0xfffffffc00f09947 */ /* 0x004fea000383ffff */
[----:B------:R-:W-:Y:S05]  /*83a0*/  BRA `(.L_x_94) ;  /* 0xffffffd8003c7947 */ /* 0x000fea000383ffff */
.L_x_97:
[----:B-1----:R1:W4:Y:S02]  /*83b0*/  SYNCS.PHASECHK.TRANS64.TRYWAIT P0, [R70+URZ+0xe0], R0 ;  /* 0x0000e000460075a7 */ /* 0x00232400080011ff */
[----:B----4-:R-:W-:Y:S05]  /*83c0*/  @!P0 NANOSLEEP.SYNCS 0x989680 ;  /* 0x009896800000895d */ /* 0x010fea0003900000 */
[----:B------:R-:W4:Y:S02]  /*83d0*/  @!P0 SYNCS.PHASECHK.TRANS64 P0, [R70+URZ+0xe0], R0 ;  /* 0x0000e000460085a7 */ /* 0x000f2400080010ff */
[----:B----4-:R-:W-:Y:S05]  /*83e0*/  @!P0 BRA `(.L_x_97) ;  /* 0xfffffffc00f08947 */ /* 0x010fea000383ffff */
[----:B------:R-:W-:Y:S05]  /*83f0*/  BRA `(.L_x_96) ;  /* 0xffffffd800747947 */ /* 0x000fea000383ffff */
.L_x_108:
[----:B---3--:R3:W4:Y:S02]  /*8400*/  SYNCS.PHASECHK.TRANS64.TRYWAIT P0, [R3+URZ+0x80], R60 ;  /* 0x0000803c030075a7 */ /* 0x00872400080011ff */
[----:B----4-:R-:W-:Y:S05]  /*8410*/  @!P0 NANOSLEEP.SYNCS 0x989680 ;  /* 0x009896800000895d */ /* 0x010fea0003900000 */
[----:B------:R-:W4:Y:S02]  /*8420*/  @!P0 SYNCS.PHASECHK.TRANS64 P0, [R3+URZ+0x80], R60 ;  /* 0x0000803c030085a7 */ /* 0x000f2400080010ff */
[----:B----4-:R-:W-:Y:S05]  /*8430*/  @!P0 BRA `(.L_x_108) ;  /* 0xfffffffc00f08947 */ /* 0x010fea000383ffff */
[----:B------:R-:W-:Y:S05]  /*8440*/  BRA `(.L_x_107) ;  /* 0xffffffe4005c7947 */ /* 0x000fea000383ffff */
        .weak           $__internal_0_$__cuda_sm10x_tcgen05_guardrail_trap_col_being_dealloced_not_returned_by_alloc
        .type           $__internal_0_$__cuda_sm10x_tcgen05_guardrail_trap_col_being_dealloced_not_returned_by_alloc,@function
        .size           $__internal_0_$__cuda_sm10x_tcgen05_guardrail_trap_col_being_dealloced_not_returned_by_alloc,($__internal_1_$__cuda_sm10x_tcgen05_guardrail_trap_phase_invalid_during_alloc - $__internal_0_$__cuda_sm10x_tcgen05_guardrail_trap_col_being_dealloced_not_returned_by_alloc)
$__internal_0_$__cuda_sm10x_tcgen05_guardrail_trap_col_being_dealloced_not_returned_by_alloc:
[----:B------:R-:W-:Y:S05]  /*8450*/  BPT.TRAP 0x1 ;  /* 0x000000040000795c */ /* 0x000fea0000300000 */
[----:B------:R-:W-:-:S04]  /*8460*/  HFMA2 R3, -RZ, RZ, 0, 0 ;  /* 0x00000000ff037431 */ /* 0x000fc800000001ff */
[----:B------:R-:W-:Y:S05]  /*8470*/  RET.REL.NODEC R2 `(_ZN7cutlass13device_kernelINS_4gemm6kernel13GemmUniversalIN4cute5tupleIJiiiiEEENS1_10collective13CollectiveMmaINS1_35MainloopSm100TmaUmmaWarpSpecializedILi8ELi2ELi4ENS5_IJNS4_1CILi1EEESB_SB_EEEEENS5_IJNSA_ILi128EEENSA_ILi64EEESF_EEENS_10bfloat16_tENS5_IJlSB_lEEESH_SI_NS4_8TiledMMAINS4_8MMA_AtomIJNS4_20SM100_MMA_F16BF16_SSISH_SH_fLi128ELi64ELNS4_4UMMA5MajorE0ELSN_0ELNSM_7ScaleInE0ELSO_0EEEEEENS4_6LayoutISC_NS5_IJNSA_ILi0EEESS_SS_EEEEENS5_IJNS4_10UnderscoreESV_SV_EEEEENS4_13SM90_TMA_LOADENS4_14ComposedLayoutINS4_7SwizzleILi3ELi4ELi3EEENS4_18smem_ptr_flag_bitsILi16EEENSR_INS5_IJNSA_ILi8EEESF_EEENS5_IJSF_SB_EEEEEEEvNS4_8identityESY_S18_vS19_EENS_8epilogue10collective18CollectiveEpilogueINS1B_23Sm100TmaWarpSpecializedILi3ELi2ELi32ELb1ELb0EEEJSG_NS5_IJNSR_ISE_SB_EENSR_INSA_ILi32EEESB_EEEEESH_SI_SH_SI_NS1B_6fusion15FusionCallbacksIS1F_NS1K_17LinCombPerRowBiasISH_fSH_SH_fLi8ELNS_15FloatRoundStyleE2EEESG_S1J_JEEENS4_5SM1004TMEM4LOAD26SM100_TMEM_LOAD_32dp32b32xESY_NSZ_INS10_ILi2ELi4ELi3EEES13_NSR_INS5_IJS14_S1H_EEENS5_IJS1H_SB_EEEEEEENS4_39AutoVectorizingCopyWithAssumedAlignmentILi128EEENS4_14SM90_TMA_STOREES1Y_S20_S20_EEEvvEEEEvNT_6ParamsE) ;  /* 0xffffff7802e07950 */ /* 0x000fea0003c3ffff */
        .weak           $__internal_1_$__cuda_sm10x_tcgen05_guardrail_trap_phase_invalid_during_alloc
        .type           $__internal_1_$__cuda_sm10x_tcgen05_guardrail_trap_phase_invalid_during_alloc,@function
        .size           $__internal_1_$__cuda_sm10x_tcgen05_guardrail_trap_phase_invalid_during_alloc,($__internal_2_$__cuda_sm10x_tcgen05_guardrail_trap_unallocated_columns_being_dealloced - $__internal_1_$__cuda_sm10x_tcgen05_guardrail_trap_phase_invalid_during_alloc)
$__internal_1_$__cuda_sm10x_tcgen05_guardrail_trap_phase_invalid_during_alloc:
[----:B------:R-:W-:Y:S05]  /*8480*/  BPT.TRAP 0x1 ;  /* 0x000000040000795c */ /* 0x000fea0000300000 */
[----:B------:R-:W-:-:S04]  /*8490*/  MOV R3, 0x0 ;  /* 0x0000000000037802 */ /* 0x000fc80000000f00 */
[----:B------:R-:W-:Y:S05]  /*84a0*/  RET.REL.NODEC R2 `(_ZN7cutlass13device_kernelINS_4gemm6kernel13GemmUniversalIN4cute5tupleIJiiiiEEENS1_10collective13CollectiveMmaINS1_35MainloopSm100TmaUmmaWarpSpecializedILi8ELi2ELi4ENS5_IJNS4_1CILi1EEESB_SB_EEEEENS5_IJNSA_ILi128EEENSA_ILi64EEESF_EEENS_10bfloat16_tENS5_IJlSB_lEEESH_SI_NS4_8TiledMMAINS4_8MMA_AtomIJNS4_20SM100_MMA_F16BF16_SSISH_SH_fLi128ELi64ELNS4_4UMMA5MajorE0ELSN_0ELNSM_7ScaleInE0ELSO_0EEEEEENS4_6LayoutISC_NS5_IJNSA_ILi0EEESS_SS_EEEEENS5_IJNS4_10UnderscoreESV_SV_EEEEENS4_13SM90_TMA_LOADENS4_14ComposedLayoutINS4_7SwizzleILi3ELi4ELi3EEENS4_18smem_ptr_flag_bitsILi16EEENSR_INS5_IJNSA_ILi8EEESF_EEENS5_IJSF_SB_EEEEEEEvNS4_8identityESY_S18_vS19_EENS_8epilogue10collective18CollectiveEpilogueINS1B_23Sm100TmaWarpSpecializedILi3ELi2ELi32ELb1ELb0EEEJSG_NS5_IJNSR_ISE_SB_EENSR_INSA_ILi32EEESB_EEEEESH_SI_SH_SI_NS1B_6fusion15FusionCallbacksIS1F_NS1K_17LinCombPerRowBiasISH_fSH_SH_fLi8ELNS_15FloatRoundStyleE2EEESG_S1J_JEEENS4_5SM1004TMEM4LOAD26SM100_TMEM_LOAD_32dp32b32xESY_NSZ_INS10_ILi2ELi4ELi3EEES13_NSR_INS5_IJS14_S1H_EEENS5_IJS1H_SB_EEEEEEENS4_39AutoVectorizingCopyWithAssumedAlignmentILi128EEENS4_14SM90_TMA_STOREES1Y_S20_S20_EEEvvEEEEvNT_6ParamsE) ;  /* 0xffffff7802d47950 */ /* 0x000fea0003c3ffff */
        .weak           $__internal_2_$__cuda_sm10x_tcgen05_guardrail_trap_unallocated_columns_being_dealloced
        .type           $__internal_2_$__cuda_sm10x_tcgen05_guardrail_trap_unallocated_columns_being_dealloced,@function
        .size           $__internal_2_$__cuda_sm10x_tcgen05_guardrail_trap_unallocated_columns_being_dealloced,(.L_x_167 - $__internal_2_$__cuda_sm10x_tcgen05_guardrail_trap_unallocated_columns_being_dealloced)
$__internal_2_$__cuda_sm10x_tcgen05_guardrail_trap_unallocated_columns_being_dealloced:
[----:B------:R-:W-:Y:S05]  /*84b0*/  BPT.TRAP 0x1 ;  /* 0x000000040000795c */ /* 0x000fea0000300000 */
[----:B------:R-:W-:-:S04]  /*84c0*/  HFMA2 R3, -RZ, RZ, 0, 0 ;  /* 0x00000000ff037431 */ /* 0x000fc800000001ff */
[----:B------:R-:W-:Y:S05]  /*84d0*/  RET.REL.NODEC R2 `(_ZN7cutlass13device_kernelINS_4gemm6kernel13GemmUniversalIN4cute5tupleIJiiiiEEENS1_10collective13CollectiveMmaINS1_35MainloopSm100TmaUmmaWarpSpecializedILi8ELi2ELi4ENS5_IJNS4_1CILi1EEESB_SB_EEEEENS5_IJNSA_ILi128EEENSA_ILi64EEESF_EEENS_10bfloat16_tENS5_IJlSB_lEEESH_SI_NS4_8TiledMMAINS4_8MMA_AtomIJNS4_20SM100_MMA_F16BF16_SSISH_SH_fLi128ELi64ELNS4_4UMMA5MajorE0ELSN_0ELNSM_7ScaleInE0ELSO_0EEEEEENS4_6LayoutISC_NS5_IJNSA_ILi0EEESS_SS_EEEEENS5_IJNS4_10UnderscoreESV_SV_EEEEENS4_13SM90_TMA_LOADENS4_14ComposedLayoutINS4_7SwizzleILi3ELi4ELi3EEENS4_18smem_ptr_flag_bitsILi16EEENSR_INS5_IJNSA_ILi8EEESF_EEENS5_IJSF_SB_EEEEEEEvNS4_8identityESY_S18_vS19_EENS_8epilogue10collective18CollectiveEpilogueINS1B_23Sm100TmaWarpSpecializedILi3ELi2ELi32ELb1ELb0EEEJSG_NS5_IJNSR_ISE_SB_EENSR_INSA_ILi32EEESB_EEEEESH_SI_SH_SI_NS1B_6fusion15FusionCallbacksIS1F_NS1K_17LinCombPerRowBiasISH_fSH_SH_fLi8ELNS_15FloatRoundStyleE2EEESG_S1J_JEEENS4_5SM1004TMEM4LOAD26SM100_TMEM_LOAD_32dp32b32xESY_NSZ_INS10_ILi2ELi4ELi3EEES13_NSR_INS5_IJS14_S1H_EEENS5_IJS1H_SB_EEEEEEENS4_39AutoVectorizingCopyWithAssumedAlignmentILi128EEENS4_14SM90_TMA_STOREES1Y_S20_S20_EEEvvEEEEvNT_6ParamsE) ;  /* 0xffffff7802c87950 */ /* 0x000fea0003c3ffff */
.L_x_166:
[----:B------:R-:W-:-:S00]  /*84e0*/  BRA `(.L_x_166) ;  /* 0xfffffffc00fc7947 */ /* 0x000fc0000383ffff */
[----:B------:R-:W-:-:S00]  /*84f0*/  NOP ;  /* 0x0000000000007918 */ /* 0x000fc00000000000 */
        /* <DEDUP_REMOVED lines=8> */
.L_x_167:


//--------------------- .nv.global.init           --------------------------
	.section	.nv.global.init,"aw",@progbits
.nv.global.init:
	.type		$str$27,@object
	.size		$str$27,($str$28 - $str$27)
$str$27:
        /*0000*/ 	.byte	0x28, 0x61, 0x64, 0x64, 0x72, 0x65, 0x73, 0x73, 0x20, 0x26, 0x20, 0x6d, 0x61, 0x73, 0x6b, 0x29
        /*0010*/ 	.byte	0x20, 0x3d, 0x3d, 0x20, 0x30, 0x00
	.type		$str$28,@object
	.size		$str$28,($str$26 - $str$28)
$str$28:
        /*0016*/ 	.byte	0x2f, 0x74, 0x6d, 0x70, 0x2f, 0x63, 0x75, 0x74, 0x6c, 0x61, 0x73, 0x73, 0x5f, 0x73, 0x77, 0x65
        /*0026*/ 	.byte	0x65, 0x70, 0x5f, 0x73, 0x72, 0x63, 0x2f, 0x69, 0x6e, 0x63, 0x6c, 0x75, 0x64, 0x65, 0x2f, 0x63
        /*0036*/ 	.byte	0x75, 0x74, 0x65, 0x2f, 0x70, 0x6f, 0x69, 0x6e, 0x74, 0x65, 0x72, 0x5f, 0x66, 0x6c, 0x61, 0x67
        /*0046*/ 	.byte	0x67, 0x65, 0x64, 0x2e, 0x68, 0x70, 0x70, 0x00
	.type		$str$26,@object
	.size		$str$26,($str$25 - $str$26)
$str$26:
        /*004e*/ 	.byte	0x2f, 0x74, 0x6d, 0x70, 0x2f, 0x63, 0x75, 0x74, 0x6c, 0x61, 0x73, 0x73, 0x5f, 0x73, 0x77, 0x65
        /*005e*/ 	.byte	0x65, 0x70, 0x5f, 0x73, 0x72, 0x63, 0x2f, 0x69, 0x6e, 0x63, 0x6c, 0x75, 0x64, 0x65, 0x2f, 0x63
        /*006e*/ 	.byte	0x75, 0x74, 0x65, 0x2f, 0x61, 0x74, 0x6f, 0x6d, 0x2f, 0x63, 0x6f, 0x70, 0x79, 0x5f, 0x74, 0x72
        /*007e*/ 	.byte	0x61, 0x69, 0x74, 0x73, 0x5f, 0x73, 0x6d, 0x31, 0x30, 0x30, 0x2e, 0x68, 0x70, 0x70, 0x00
	.type		$str$25,@object
	.size		$str$25,(__unnamed_1 - $str$25)
$str$25:
        /*008d*/ 	.byte	0x28, 0x28, 0x75, 0x69, 0x6e, 0x74, 0x33, 0x32, 0x5f, 0x74, 0x28, 0x74, 0x68, 0x72, 0x65, 0x61
        /*009d*/ 	.byte	0x64, 0x49, 0x64, 0x78, 0x2e, 0x78, 0x29, 0x20, 0x2f, 0x20, 0x33, 0x32, 0x29, 0x20, 0x25, 0x20
        /*00ad*/ 	.byte	0x34, 0x29, 0x20, 0x3d, 0x3d, 0x20, 0x28, 0x28, 0x28, 0x74, 0x6d, 0x65, 0x6d, 0x5f, 0x61, 0x64
        /*00bd*/ 	.byte	0x64, 0x72, 0x20, 0x3e, 0x3e, 0x20, 0x31, 0x36, 0x29, 0x20, 0x2f, 0x20, 0x33, 0x32, 0x29, 0x20
        /*00cd*/ 	.byte	0x25, 0x20, 0x34, 0x29, 0x00
	.type		__unnamed_1,@object
	.size		__unnamed_1,(__unnamed_2 - __unnamed_1)
__unnamed_1:
        /*00d2*/ 	.byte	0x61, 0x75, 0x74, 0x6f, 0x20, 0x63, 0x75, 0x74, 0x65, 0x3a, 0x3a, 0x61, 0x73, 0x5f, 0x70, 0x6f
        /* <DEDUP_REMOVED lines=24> */
        /*0262*/ 	.byte	0x34, 0x30, 0x39, 0x36, 0x3e, 0x3e, 0x3e, 0x3e, 0x5d, 0x00
	.type		__unnamed_2,@object
	.size		__unnamed_2,(.L_2 - __unnamed_2)
__unnamed_2:
        /* <DEDUP_REMOVED lines=42> */
        /*050c*/ 	.byte	0x3e, 0x3e, 0x5d, 0x00
.L_2:


//--------------------- .nv.shared._ZN7cutlass13device_kernelINS_4gemm6kernel13GemmUniversalIN4cute5tupleIJiiiiEEENS1_10collective13CollectiveMmaINS1_35MainloopSm100TmaUmmaWarpSpecializedILi8ELi2ELi4ENS5_IJNS4_1CILi1EEESB_SB_EEEEENS5_IJNSA_ILi128EEENSA_ILi64EEESF_EEENS_10bfloat16_tENS5_IJlSB_lEEESH_SI_NS4_8TiledMMAINS4_8MMA_AtomIJNS4_20SM100_MMA_F16BF16_SSISH_SH_fLi128ELi64ELNS4_4UMMA5MajorE0ELSN_0ELNSM_7ScaleInE0ELSO_0EEEEEENS4_6LayoutISC_NS5_IJNSA_ILi0EEESS_SS_EEEEENS5_IJNS4_10UnderscoreESV_SV_EEEEENS4_13SM90_TMA_LOADENS4_14ComposedLayoutINS4_7SwizzleILi3ELi4ELi3EEENS4_18smem_ptr_flag_bitsILi16EEENSR_INS5_IJNSA_ILi8EEESF_EEENS5_IJSF_SB_EEEEEEEvNS4_8identityESY_S18_vS19_EENS_8epilogue10collective18CollectiveEpilogueINS1B_23Sm100TmaWarpSpecializedILi3ELi2ELi32ELb1ELb0EEEJSG_NS5_IJNSR_ISE_SB_EENSR_INSA_ILi32EEESB_EEEEESH_SI_SH_SI_NS1B_6fusion15FusionCallbacksIS1F_NS1K_17LinCombPerRowBiasISH_fSH_SH_fLi8ELNS_15FloatRoundStyleE2EEESG_S1J_JEEENS4_5SM1004TMEM4LOAD26SM100_TMEM_LOAD_32dp32b32xESY_NSZ_INS10_ILi2ELi4ELi3EEES13_NSR_INS5_IJS14_S1H_EEENS5_IJS1H_SB_EEEEEEENS4_39AutoVectorizingCopyWithAssumedAlignmentILi128EEENS4_14SM90_TMA_STOREES1Y_S20_S20_EEEvvEEEEvNT_6ParamsE --------------------------
	.section	.nv.shared._ZN7cutlass13device_kernelINS_4gemm6kernel13GemmUniversalIN4cute5tupleIJiiiiEEENS1_10collective13CollectiveMmaINS1_35MainloopSm100TmaUmmaWarpSpecializedILi8ELi2ELi4ENS5_IJNS4_1CILi1EEESB_SB_EEEEENS5_IJNSA_ILi128EEENSA_ILi64EEESF_EEENS_10bfloat16_tENS5_IJlSB_lEEESH_SI_NS4_8TiledMMAINS4_8MMA_AtomIJNS4_20SM100_MMA_F16BF16_SSISH_SH_fLi128ELi64ELNS4_4UMMA5MajorE0ELSN_0ELNSM_7ScaleInE0ELSO_0EEEEEENS4_6LayoutISC_NS5_IJNSA_ILi0EEESS_SS_EEEEENS5_IJNS4_10UnderscoreESV_SV_EEEEENS4_13SM90_TMA_LOADENS4_14ComposedLayoutINS4_7SwizzleILi3ELi4ELi3EEENS4_18smem_ptr_flag_bitsILi16EEENSR_INS5_IJNSA_ILi8EEESF_EEENS5_IJSF_SB_EEEEEEEvNS4_8identityESY_S18_vS19_EENS_8epilogue10collective18CollectiveEpilogueINS1B_23Sm100TmaWarpSpecializedILi3ELi2ELi32ELb1ELb0EEEJSG_NS5_IJNSR_ISE_SB_EENSR_INSA_ILi32EEESB_EEEEESH_SI_SH_SI_NS1B_6fusion15FusionCallbacksIS1F_NS1K_17LinCombPerRowBiasISH_fSH_SH_fLi8ELNS_15FloatRoundStyleE2EEESG_S1J_JEEENS4_5SM1004TMEM4LOAD26SM100_TMEM_LOAD_32dp32b32xESY_NSZ_INS10_ILi2ELi4ELi3EEES13_NSR_INS5_IJS14_S1H_EEENS5_IJS1H_SB_EEEEEEENS4_39AutoVectorizingCopyWithAssumedAlignmentILi128EEENS4_14SM90_TMA_STOREES1Y_S20_S20_EEEvvEEEEvNT_6ParamsE,"aw",@nobits
	.sectionflags	@""
	.align	16
	.zero		1024


//--------------------- .nv.shared.reserved.0     --------------------------
	.section	.nv.shared.reserved.0,"aw",@nobits
	.weak		__nv_reservedSMEM_offset_0_alias
	.size		__nv_reservedSMEM_offset_0_alias, 0, 64
	.other		__nv_reservedSMEM_offset_0_alias,@"STO_CUDA_RESERVED_SHARED STV_DEFAULT"
__nv_reservedSMEM_offset_0_alias:
	.zero		0
.nv.shared.reserved.0:
	.zero		64
	.weak		__nv_reservedSMEM_tcgen05_partition
	.type		__nv_reservedSMEM_tcgen05_partition,@object
	.size		__nv_reservedSMEM_tcgen05_partition,(.L_0 - __nv_reservedSMEM_tcgen05_partition)
__nv_reservedSMEM_tcgen05_partition:
	.zero		32
.L_0:


//--------------------- .nv.global                --------------------------
	.section	.nv.global,"aw",@nobits
.nv.global:
	.type		_ZN39_INTERNAL_ded16250_4_k_cu_82d3bbed_33164cute1_E,@object
	.size		_ZN39_INTERNAL_ded16250_4_k_cu_82d3bbed_33164cute1_E,(_ZN39_INTERNAL_ded16250_4_k_cu_82d3bbed_33164cuda3std3__45__cpo6cbeginE - _ZN39_INTERNAL_ded16250_4_k_cu_82d3bbed_33164cute1_E)
_ZN39_INTERNAL_ded16250_4_k_cu_82d3bbed_33164cute1_E:
	.zero		1
	.type		_ZN39_INTERNAL_ded16250_4_k_cu_82d3bbed_33164cuda3std3__45__cpo6cbeginE,@object
	.size		_ZN39_INTERNAL_ded16250_4_k_cu_82d3bbed_33164cuda3std3__45__cpo6cbeginE,(_ZN39_INTERNAL_ded16250_4_k_cu_82d3bbed_33164cuda3std3__48in_placeE - _ZN39_INTERNAL_ded16250_4_k_cu_82d3bbed_33164cuda3std3__45__cpo6cbeginE)
_ZN39_INTERNAL_ded16250_4_k_cu_82d3bbed_33164cuda3std3__45__cpo6cbeginE:
	.zero		1
	.type		_ZN39_INTERNAL_ded16250_4_k_cu_82d3bbed_33164cuda3std3__48in_placeE,@object
	.size		_ZN39_INTERNAL_ded16250_4_k_cu_82d3bbed_33164cuda3std3__48in_placeE,(_ZN39_INTERNAL_ded16250_4_k_cu_82d3bbed_33164cuda3std6ranges3__45__cpo9iter_moveE - _ZN39_INTERNAL_ded16250_4_k_cu_82d3bbed_33164cuda3std3__48in_placeE)
_ZN39_INTERNAL_ded16250_4_k_cu_82d3bbed_33164cuda3std3__48in_placeE:
	.zero		1
	.type		_ZN39_INTERNAL_ded16250_4_k_cu_82d3bbed_33164cuda3std6ranges3__45__cpo9iter_moveE,@object
	.size		_ZN39_INTERNAL_ded16250_4_k_cu_82d3bbed_33164cuda3std6ranges3__45__cpo9iter_moveE,(_ZN39_INTERNAL_ded16250_4_k_cu_82d3bbed_33164cuda3std3__45__cpo5beginE - _ZN39_INTERNAL_ded16250_4_k_cu_82d3bbed_33164cuda3std6ranges3__45__cpo9iter_moveE)
_ZN39_INTERNAL_ded16250_4_k_cu_82d3bbed_33164cuda3std6ranges3__45__cpo9iter_moveE:
	.zero		1
	.type		_ZN39_INTERNAL_ded16250_4_k_cu_82d3bbed_33164cuda3std3__45__cpo5beginE,@object
	.size		_ZN39_INTERNAL_ded16250_4_k_cu_82d3bbed_33164cuda3std3__45__cpo5beginE,(_ZN39_INTERNAL_ded16250_4_k_cu_82d3bbed_33164cuda3std3__441_GLOBAL__N__ded16250_4_k_cu_82d3bbed_33166ignoreE - _ZN39_INTERNAL_ded16250_4_k_cu_82d3bbed_33164cuda3std3__45__cpo5beginE)
_ZN39_INTERNAL_ded16250_4_k_cu_82d3bbed_33164cuda3std3__45__cpo5beginE:
	.zero		1
	.type		_ZN39_INTERNAL_ded16250_4_k_cu_82d3bbed_33164cuda3std3__441_GLOBAL__N__ded16250_4_k_cu_82d3bbed_33166ignoreE,@object
	.size		_ZN39_INTERNAL_ded16250_4_k_cu_82d3bbed_33164cuda3std3__441_GLOBAL__N__ded16250_4_k_cu_82d3bbed_33166ignoreE,(_ZN39_INTERNAL_ded16250_4_k_cu_82d3bbed_33164cute7productE - _ZN39_INTERNAL_ded16250_4_k_cu_82d3bbed_33164cuda3std3__441_GLOBAL__N__ded16250_4_k_cu_82d3bbed_33166ignoreE)
_ZN39_INTERNAL_ded16250_4_k_cu_82d3bbed_33164cuda3std3__441_GLOBAL__N__ded16250_4_k_cu_82d3bbed_33166ignoreE:
	.zero		1
	.type		_ZN39_INTERNAL_ded16250_4_k_cu_82d3bbed_33164cute7productE,@object
	.size		_ZN39_INTERNAL_ded16250_4_k_cu_82d3bbed_33164cute7productE,(_ZN39_INTERNAL_ded16250_4_k_cu_82d3bbed_33164cuda3std3__45__cpo3endE - _ZN39_INTERNAL_ded16250_4_k_cu_82d3bbed_33164cute7productE)
_ZN39_INTERNAL_ded16250_4_k_cu_82d3bbed_33164cute7productE:
	.zero		1
	.type		_ZN39_INTERNAL_ded16250_4_k_cu_82d3bbed_33164cuda3std3__45__cpo3endE,@object
	.size		_ZN39_INTERNAL_ded16250_4_k_cu_82d3bbed_33164cuda3std3__45__cpo3endE,(_ZN39_INTERNAL_ded16250_4_k_cu_82d3bbed_33164cuda3std3__419piecewise_constructE - _ZN39_INTERNAL_ded16250_4_k_cu_82d3bbed_33164cuda3std3__45__cpo3endE)
_ZN39_INTERNAL_ded16250_4_k_cu_82d3bbed_33164cuda3std3__45__cpo3endE:
	.zero		1
	.type		_ZN39_INTERNAL_ded16250_4_k_cu_82d3bbed_33164cuda3std3__419piecewise_constructE,@object
	.size		_ZN39_INTERNAL_ded16250_4_k_cu_82d3bbed_33164cuda3std3__419piecewise_constructE,(_ZN39_INTERNAL_ded16250_4_k_cu_82d3bbed_33164cuda3std3__45__cpo4cendE - _ZN39_INTERNAL_ded16250_4_k_cu_82d3bbed_33164cuda3std3__419piecewise_constructE)
_ZN39_INTERNAL_ded16250_4_k_cu_82d3bbed_33164cuda3std3__419piecewise_constructE:
	.zero		1
	.type		_ZN39_INTERNAL_ded16250_4_k_cu_82d3bbed_33164cuda3std3__45__cpo4cendE,@object
	.size		_ZN39_INTERNAL_ded16250_4_k_cu_82d3bbed_33164cuda3std3__45__cpo4cendE,(_ZN39_INTERNAL_ded16250_4_k_cu_82d3bbed_33164cuda3std6ranges3__45__cpo4swapE - _ZN39_INTERNAL_ded16250_4_k_cu_82d3bbed_33164cuda3std3__45__cpo4cendE)
_ZN39_INTERNAL_ded16250_4_k_cu_82d3bbed_33164cuda3std3__45__cpo4cendE:
	.zero		1
	.type		_ZN39_INTERNAL_ded16250_4_k_cu_82d3bbed_33164cuda3std6ranges3__45__cpo4swapE,@object
	.size		_ZN39_INTERNAL_ded16250_4_k_cu_82d3bbed_33164cuda3std6ranges3__45__cpo4swapE,(.L_10 - _ZN39_INTERNAL_ded16250_4_k_cu_82d3bbed_33164cuda3std6ranges3__45__cpo4swapE)
_ZN39_INTERNAL_ded16250_4_k_cu_82d3bbed_33164cuda3std6ranges3__45__cpo4swapE:
	.zero		1
.L_10:


//--------------------- .nv.constant0._ZN7cutlass13device_kernelINS_4gemm6kernel13GemmUniversalIN4cute5tupleIJiiiiEEENS1_10collective13CollectiveMmaINS1_35MainloopSm100TmaUmmaWarpSpecializedILi8ELi2ELi4ENS5_IJNS4_1CILi1EEESB_SB_EEEEENS5_IJNSA_ILi128EEENSA_ILi64EEESF_EEENS_10bfloat16_tENS5_IJlSB_lEEESH_SI_NS4_8TiledMMAINS4_8MMA_AtomIJNS4_20SM100_MMA_F16BF16_SSISH_SH_fLi128ELi64ELNS4_4UMMA5MajorE0ELSN_0ELNSM_7ScaleInE0ELSO_0EEEEEENS4_6LayoutISC_NS5_IJNSA_ILi0EEESS_SS_EEEEENS5_IJNS4_10UnderscoreESV_SV_EEEEENS4_13SM90_TMA_LOADENS4_14ComposedLayoutINS4_7SwizzleILi3ELi4ELi3EEENS4_18smem_ptr_flag_bitsILi16EEENSR_INS5_IJNSA_ILi8EEESF_EEENS5_IJSF_SB_EEEEEEEvNS4_8identityESY_S18_vS19_EENS_8epilogue10collective18CollectiveEpilogueINS1B_23Sm100TmaWarpSpecializedILi3ELi2ELi32ELb1ELb0EEEJSG_NS5_IJNSR_ISE_SB_EENSR_INSA_ILi32EEESB_EEEEESH_SI_SH_SI_NS1B_6fusion15FusionCallbacksIS1F_NS1K_17LinCombPerRowBiasISH_fSH_SH_fLi8ELNS_15FloatRoundStyleE2EEESG_S1J_JEEENS4_5SM1004TMEM4LOAD26SM100_TMEM_LOAD_32dp32b32xESY_NSZ_INS10_ILi2ELi4ELi3EEES13_NSR_INS5_IJS14_S1H_EEENS5_IJS1H_SB_EEEEEEENS4_39AutoVectorizingCopyWithAssumedAlignmentILi128EEENS4_14SM90_TMA_STOREES1Y_S20_S20_EEEvvEEEEvNT_6ParamsE --------------------------
	.section	.nv.constant0._ZN7cutlass13device_kernelINS_4gemm6kernel13GemmUniversalIN4cute5tupleIJiiiiEEENS1_10collective13CollectiveMmaINS1_35MainloopSm100TmaUmmaWarpSpecializedILi8ELi2ELi4ENS5_IJNS4_1CILi1EEESB_SB_EEEEENS5_IJNSA_ILi128EEENSA_ILi64EEESF_EEENS_10bfloat16_tENS5_IJlSB_lEEESH_SI_NS4_8TiledMMAINS4_8MMA_AtomIJNS4_20SM100_MMA_F16BF16_SSISH_SH_fLi128ELi64ELNS4_4UMMA5MajorE0ELSN_0ELNSM_7ScaleInE0ELSO_0EEEEEENS4_6LayoutISC_NS5_IJNSA_ILi0EEESS_SS_EEEEENS5_IJNS4_10UnderscoreESV_SV_EEEEENS4_13SM90_TMA_LOADENS4_14ComposedLayoutINS4_7SwizzleILi3ELi4ELi3EEENS4_18smem_ptr_flag_bitsILi16EEENSR_INS5_IJNSA_ILi8EEESF_EEENS5_IJSF_SB_EEEEEEEvNS4_8identityESY_S18_vS19_EENS_8epilogue10collective18CollectiveEpilogueINS1B_23Sm100TmaWarpSpecializedILi3ELi2ELi32ELb1ELb0EEEJSG_NS5_IJNSR_ISE_SB_EENSR_INSA_ILi32EEESB_EEEEESH_SI_SH_SI_NS1B_6fusion15FusionCallbacksIS1F_NS1K_17LinCombPerRowBiasISH_fSH_SH_fLi8ELNS_15FloatRoundStyleE2EEESG_S1J_JEEENS4_5SM1004TMEM4LOAD26SM100_TMEM_LOAD_32dp32b32xESY_NSZ_INS10_ILi2ELi4ELi3EEES13_NSR_INS5_IJS14_S1H_EEENS5_IJS1H_SB_EEEEEEENS4_39AutoVectorizingCopyWithAssumedAlignmentILi128EEENS4_14SM90_TMA_STOREES1Y_S20_S20_EEEvvEEEEvNT_6ParamsE,"a",@progbits
	.sectionflags	@""
	.align	4
.nv.constant0._ZN7cutlass13device_kernelINS_4gemm6kernel13GemmUniversalIN4cute5tupleIJiiiiEEENS1_10collective13CollectiveMmaINS1_35MainloopSm100TmaUmmaWarpSpecializedILi8ELi2ELi4ENS5_IJNS4_1CILi1EEESB_SB_EEEEENS5_IJNSA_ILi128EEENSA_ILi64EEESF_EEENS_10bfloat16_tENS5_IJlSB_lEEESH_SI_NS4_8TiledMMAINS4_8MMA_AtomIJNS4_20SM100_MMA_F16BF16_SSISH_SH_fLi128ELi64ELNS4_4UMMA5MajorE0ELSN_0ELNSM_7ScaleInE0ELSO_0EEEEEENS4_6LayoutISC_NS5_IJNSA_ILi0EEESS_SS_EEEEENS5_IJNS4_10UnderscoreESV_SV_EEEEENS4_13SM90_TMA_LOADENS4_14ComposedLayoutINS4_7SwizzleILi3ELi4ELi3EEENS4_18smem_ptr_flag_bitsILi16EEENSR_INS5_IJNSA_ILi8EEESF_EEENS5_IJSF_SB_EEEEEEEvNS4_8identityESY_S18_vS19_EENS_8epilogue10collective18CollectiveEpilogueINS1B_23Sm100TmaWarpSpecializedILi3ELi2ELi32ELb1ELb0EEEJSG_NS5_IJNSR_ISE_SB_EENSR_INSA_ILi32EEESB_EEEEESH_SI_SH_SI_NS1B_6fusion15FusionCallbacksIS1F_NS1K_17LinCombPerRowBiasISH_fSH_SH_fLi8ELNS_15FloatRoundStyleE2EEESG_S1J_JEEENS4_5SM1004TMEM4LOAD26SM100_TMEM_LOAD_32dp32b32xESY_NSZ_INS10_ILi2ELi4ELi3EEES13_NSR_INS5_IJS14_S1H_EEENS5_IJS1H_SB_EEEEEEENS4_39AutoVectorizingCopyWithAssumedAlignmentILi128EEENS4_14SM90_TMA_STOREES1Y_S20_S20_EEEvvEEEEvNT_6ParamsE:
	.zero		2944


//--------------------- SYMBOLS --------------------------

	.type		.nv.reservedSmem.offset0,@object
	.size		.nv.reservedSmem.offset0,0x4
	.type		.nv.reservedSmem.cap,@object
	.size		.nv.reservedSmem.cap,0x4
	.type		__assertfail,@function
